//
// Generated by NVIDIA NVVM Compiler
//
// Compiler Build ID: CL-36424714
// Cuda compilation tools, release 13.0, V13.0.88
// Based on NVVM 20.0.0
//

.version 9.0
.target sm_100
.address_size 64

	// .globl	_Z14elmt_wise_multPfS_S_
// _ZZN3cub18CUB_300001_SM_10006detail6reduce28DeviceReduceSingleTileKernelINS2_10policy_hubIfjN4cuda3std3__44plusIvEEE10Policy1000EPfSC_jS9_ffNS7_10__identityEEEvT0_T1_T2_T3_T4_T6_E12temp_storage has been demoted
// _ZZN3cub18CUB_300001_SM_10006detail6reduce18DeviceReduceKernelINS2_10policy_hubIfjN4cuda3std3__44plusIvEEE10Policy1000EPfjS9_fNS7_10__identityEEEvT0_PT3_T1_NS0_13GridEvenShareISH_EET2_T4_E12temp_storage has been demoted
// _ZZN3cub18CUB_300001_SM_10006detail6reduce28DeviceReduceSingleTileKernelINS2_10policy_hubIfjN4cuda3std3__44plusIvEEE10Policy1000EPfSC_iS9_ffNS7_10__identityEEEvT0_T1_T2_T3_T4_T6_E12temp_storage has been demoted
.global .align 1 .b8 _ZN34_INTERNAL_3ec3fa15_4_k_cu_ee32e1cf4cuda3std3__45__cpo5beginE[1];
.global .align 1 .b8 _ZN34_INTERNAL_3ec3fa15_4_k_cu_ee32e1cf4cuda3std3__45__cpo3endE[1];
.global .align 1 .b8 _ZN34_INTERNAL_3ec3fa15_4_k_cu_ee32e1cf4cuda3std3__45__cpo6cbeginE[1];
.global .align 1 .b8 _ZN34_INTERNAL_3ec3fa15_4_k_cu_ee32e1cf4cuda3std3__45__cpo4cendE[1];
.global .align 1 .b8 _ZN34_INTERNAL_3ec3fa15_4_k_cu_ee32e1cf4cuda3std3__45__cpo6rbeginE[1];
.global .align 1 .b8 _ZN34_INTERNAL_3ec3fa15_4_k_cu_ee32e1cf4cuda3std3__45__cpo4rendE[1];
.global .align 1 .b8 _ZN34_INTERNAL_3ec3fa15_4_k_cu_ee32e1cf4cuda3std3__45__cpo7crbeginE[1];
.global .align 1 .b8 _ZN34_INTERNAL_3ec3fa15_4_k_cu_ee32e1cf4cuda3std3__45__cpo5crendE[1];
.global .align 1 .b8 _ZN34_INTERNAL_3ec3fa15_4_k_cu_ee32e1cf4cuda3std3__436_GLOBAL__N__3ec3fa15_4_k_cu_ee32e1cf6ignoreE[1];
.global .align 1 .b8 _ZN34_INTERNAL_3ec3fa15_4_k_cu_ee32e1cf4cuda3std3__419piecewise_constructE[1];
.global .align 1 .b8 _ZN34_INTERNAL_3ec3fa15_4_k_cu_ee32e1cf4cuda3std3__48in_placeE[1];
.global .align 1 .b8 _ZN34_INTERNAL_3ec3fa15_4_k_cu_ee32e1cf4cuda3std3__420unreachable_sentinelE[1];
.global .align 1 .b8 _ZN34_INTERNAL_3ec3fa15_4_k_cu_ee32e1cf4cuda3std3__47nulloptE[1];
.global .align 1 .b8 _ZN34_INTERNAL_3ec3fa15_4_k_cu_ee32e1cf4cuda3std3__48unexpectE[1];
.global .align 1 .b8 _ZN34_INTERNAL_3ec3fa15_4_k_cu_ee32e1cf4cuda3std6ranges3__45__cpo4swapE[1];
.global .align 1 .b8 _ZN34_INTERNAL_3ec3fa15_4_k_cu_ee32e1cf4cuda3std6ranges3__45__cpo9iter_moveE[1];
.global .align 1 .b8 _ZN34_INTERNAL_3ec3fa15_4_k_cu_ee32e1cf4cuda3std6ranges3__45__cpo5beginE[1];
.global .align 1 .b8 _ZN34_INTERNAL_3ec3fa15_4_k_cu_ee32e1cf4cuda3std6ranges3__45__cpo3endE[1];
.global .align 1 .b8 _ZN34_INTERNAL_3ec3fa15_4_k_cu_ee32e1cf4cuda3std6ranges3__45__cpo6cbeginE[1];
.global .align 1 .b8 _ZN34_INTERNAL_3ec3fa15_4_k_cu_ee32e1cf4cuda3std6ranges3__45__cpo4cendE[1];
.global .align 1 .b8 _ZN34_INTERNAL_3ec3fa15_4_k_cu_ee32e1cf4cuda3std6ranges3__45__cpo7advanceE[1];
.global .align 1 .b8 _ZN34_INTERNAL_3ec3fa15_4_k_cu_ee32e1cf4cuda3std6ranges3__45__cpo9iter_swapE[1];
.global .align 1 .b8 _ZN34_INTERNAL_3ec3fa15_4_k_cu_ee32e1cf4cuda3std6ranges3__45__cpo4nextE[1];
.global .align 1 .b8 _ZN34_INTERNAL_3ec3fa15_4_k_cu_ee32e1cf4cuda3std6ranges3__45__cpo4prevE[1];
.global .align 1 .b8 _ZN34_INTERNAL_3ec3fa15_4_k_cu_ee32e1cf4cuda3std6ranges3__45__cpo4dataE[1];
.global .align 1 .b8 _ZN34_INTERNAL_3ec3fa15_4_k_cu_ee32e1cf4cuda3std6ranges3__45__cpo5cdataE[1];
.global .align 1 .b8 _ZN34_INTERNAL_3ec3fa15_4_k_cu_ee32e1cf4cuda3std6ranges3__45__cpo4sizeE[1];
.global .align 1 .b8 _ZN34_INTERNAL_3ec3fa15_4_k_cu_ee32e1cf4cuda3std6ranges3__45__cpo5ssizeE[1];
.global .align 1 .b8 _ZN34_INTERNAL_3ec3fa15_4_k_cu_ee32e1cf4cuda3std6ranges3__45__cpo8distanceE[1];
.global .align 1 .b8 _ZN34_INTERNAL_3ec3fa15_4_k_cu_ee32e1cf6thrust24THRUST_300001_SM_1000_NS6system6detail10sequential3seqE[1];
.global .align 1 .b8 _ZN34_INTERNAL_3ec3fa15_4_k_cu_ee32e1cf6thrust24THRUST_300001_SM_1000_NS12placeholders2_1E[1];
.global .align 1 .b8 _ZN34_INTERNAL_3ec3fa15_4_k_cu_ee32e1cf6thrust24THRUST_300001_SM_1000_NS12placeholders2_2E[1];
.global .align 1 .b8 _ZN34_INTERNAL_3ec3fa15_4_k_cu_ee32e1cf6thrust24THRUST_300001_SM_1000_NS12placeholders2_3E[1];
.global .align 1 .b8 _ZN34_INTERNAL_3ec3fa15_4_k_cu_ee32e1cf6thrust24THRUST_300001_SM_1000_NS12placeholders2_4E[1];
.global .align 1 .b8 _ZN34_INTERNAL_3ec3fa15_4_k_cu_ee32e1cf6thrust24THRUST_300001_SM_1000_NS12placeholders2_5E[1];
.global .align 1 .b8 _ZN34_INTERNAL_3ec3fa15_4_k_cu_ee32e1cf6thrust24THRUST_300001_SM_1000_NS12placeholders2_6E[1];
.global .align 1 .b8 _ZN34_INTERNAL_3ec3fa15_4_k_cu_ee32e1cf6thrust24THRUST_300001_SM_1000_NS12placeholders2_7E[1];
.global .align 1 .b8 _ZN34_INTERNAL_3ec3fa15_4_k_cu_ee32e1cf6thrust24THRUST_300001_SM_1000_NS12placeholders2_8E[1];
.global .align 1 .b8 _ZN34_INTERNAL_3ec3fa15_4_k_cu_ee32e1cf6thrust24THRUST_300001_SM_1000_NS12placeholders2_9E[1];
.global .align 1 .b8 _ZN34_INTERNAL_3ec3fa15_4_k_cu_ee32e1cf6thrust24THRUST_300001_SM_1000_NS12placeholders3_10E[1];

.visible .entry _Z14elmt_wise_multPfS_S_(
	.param .u64 .ptr .align 1 _Z14elmt_wise_multPfS_S__param_0,
	.param .u64 .ptr .align 1 _Z14elmt_wise_multPfS_S__param_1,
	.param .u64 .ptr .align 1 _Z14elmt_wise_multPfS_S__param_2
)
{
	.reg .b32 	%r<5>;
	.reg .b32 	%f<4>;
	.reg .b64 	%rd<11>;

	ld.param.u64 	%rd1, [_Z14elmt_wise_multPfS_S__param_0];
	ld.param.u64 	%rd2, [_Z14elmt_wise_multPfS_S__param_1];
	ld.param.u64 	%rd3, [_Z14elmt_wise_multPfS_S__param_2];
	cvta.to.global.u64 	%rd4, %rd3;
	cvta.to.global.u64 	%rd5, %rd2;
	cvta.to.global.u64 	%rd6, %rd1;
	mov.u32 	%r1, %tid.x;
	mov.u32 	%r2, %ctaid.x;
	mov.u32 	%r3, %ntid.x;
	mad.lo.s32 	%r4, %r2, %r3, %r1;
	mul.wide.s32 	%rd7, %r4, 4;
	add.s64 	%rd8, %rd6, %rd7;
	ld.global.f32 	%f1, [%rd8];
	add.s64 	%rd9, %rd5, %rd7;
	ld.global.f32 	%f2, [%rd9];
	mul.f32 	%f3, %f1, %f2;
	add.s64 	%rd10, %rd4, %rd7;
	st.global.f32 	[%rd10], %f3;
	ret;

}
	// .globl	_ZN3cub18CUB_300001_SM_10006detail11EmptyKernelIvEEvv
.visible .entry _ZN3cub18CUB_300001_SM_10006detail11EmptyKernelIvEEvv()
{


	ret;

}
	// .globl	_ZN3cub18CUB_300001_SM_10006detail6reduce28DeviceReduceSingleTileKernelINS2_10policy_hubIfjN4cuda3std3__44plusIvEEE10Policy1000EPfSC_jS9_ffNS7_10__identityEEEvT0_T1_T2_T3_T4_T6_
.visible .entry _ZN3cub18CUB_300001_SM_10006detail6reduce28DeviceReduceSingleTileKernelINS2_10policy_hubIfjN4cuda3std3__44plusIvEEE10Policy1000EPfSC_jS9_ffNS7_10__identityEEEvT0_T1_T2_T3_T4_T6_(
	.param .u64 .ptr .align 1 _ZN3cub18CUB_300001_SM_10006detail6reduce28DeviceReduceSingleTileKernelINS2_10policy_hubIfjN4cuda3std3__44plusIvEEE10Policy1000EPfSC_jS9_ffNS7_10__identityEEEvT0_T1_T2_T3_T4_T6__param_0,
	.param .u64 .ptr .align 1 _ZN3cub18CUB_300001_SM_10006detail6reduce28DeviceReduceSingleTileKernelINS2_10policy_hubIfjN4cuda3std3__44plusIvEEE10Policy1000EPfSC_jS9_ffNS7_10__identityEEEvT0_T1_T2_T3_T4_T6__param_1,
	.param .u32 _ZN3cub18CUB_300001_SM_10006detail6reduce28DeviceReduceSingleTileKernelINS2_10policy_hubIfjN4cuda3std3__44plusIvEEE10Policy1000EPfSC_jS9_ffNS7_10__identityEEEvT0_T1_T2_T3_T4_T6__param_2,
	.param .align 1 .b8 _ZN3cub18CUB_300001_SM_10006detail6reduce28DeviceReduceSingleTileKernelINS2_10policy_hubIfjN4cuda3std3__44plusIvEEE10Policy1000EPfSC_jS9_ffNS7_10__identityEEEvT0_T1_T2_T3_T4_T6__param_3[1],
	.param .f32 _ZN3cub18CUB_300001_SM_10006detail6reduce28DeviceReduceSingleTileKernelINS2_10policy_hubIfjN4cuda3std3__44plusIvEEE10Policy1000EPfSC_jS9_ffNS7_10__identityEEEvT0_T1_T2_T3_T4_T6__param_4,
	.param .align 1 .b8 _ZN3cub18CUB_300001_SM_10006detail6reduce28DeviceReduceSingleTileKernelINS2_10policy_hubIfjN4cuda3std3__44plusIvEEE10Policy1000EPfSC_jS9_ffNS7_10__identityEEEvT0_T1_T2_T3_T4_T6__param_5[1]
)
.maxntid 512
.minnctapersm 1
{
	.reg .pred 	%p<83>;
	.reg .b32 	%r<351>;
	.reg .b32 	%f<537>;
	.reg .b64 	%rd<130>;
	// demoted variable
	.shared .align 4 .b8 _ZZN3cub18CUB_300001_SM_10006detail6reduce28DeviceReduceSingleTileKernelINS2_10policy_hubIfjN4cuda3std3__44plusIvEEE10Policy1000EPfSC_jS9_ffNS7_10__identityEEEvT0_T1_T2_T3_T4_T6_E12temp_storage[84];
	ld.param.u64 	%rd15, [_ZN3cub18CUB_300001_SM_10006detail6reduce28DeviceReduceSingleTileKernelINS2_10policy_hubIfjN4cuda3std3__44plusIvEEE10Policy1000EPfSC_jS9_ffNS7_10__identityEEEvT0_T1_T2_T3_T4_T6__param_0];
	ld.param.u64 	%rd16, [_ZN3cub18CUB_300001_SM_10006detail6reduce28DeviceReduceSingleTileKernelINS2_10policy_hubIfjN4cuda3std3__44plusIvEEE10Policy1000EPfSC_jS9_ffNS7_10__identityEEEvT0_T1_T2_T3_T4_T6__param_1];
	ld.param.u32 	%r70, [_ZN3cub18CUB_300001_SM_10006detail6reduce28DeviceReduceSingleTileKernelINS2_10policy_hubIfjN4cuda3std3__44plusIvEEE10Policy1000EPfSC_jS9_ffNS7_10__identityEEEvT0_T1_T2_T3_T4_T6__param_2];
	ld.param.f32 	%f54, [_ZN3cub18CUB_300001_SM_10006detail6reduce28DeviceReduceSingleTileKernelINS2_10policy_hubIfjN4cuda3std3__44plusIvEEE10Policy1000EPfSC_jS9_ffNS7_10__identityEEEvT0_T1_T2_T3_T4_T6__param_4];
	cvta.to.global.u64 	%rd1, %rd16;
	setp.ne.s32 	%p1, %r70, 0;
	@%p1 bra 	$L__BB2_3;
	mov.u32 	%r324, %tid.x;
	setp.ne.s32 	%p82, %r324, 0;
	@%p82 bra 	$L__BB2_76;
	st.global.f32 	[%rd1], %f54;
	bra.uni 	$L__BB2_76;
$L__BB2_3:
	and.b64  	%rd17, %rd15, 7;
	setp.ne.s64 	%p2, %rd17, 0;
	@%p2 bra 	$L__BB2_39;
	setp.gt.u32 	%p42, %r70, 8191;
	@%p42 bra 	$L__BB2_23;
	mov.u32 	%r1, %tid.x;
	setp.ge.u32 	%p54, %r1, %r70;
	mov.f32 	%f515, 0f00000000;
	mov.u32 	%r328, %r1;
	@%p54 bra 	$L__BB2_7;
	mul.wide.u32 	%rd118, %r1, 4;
	add.s64 	%rd117, %rd15, %rd118;
	// begin inline asm
	ld.global.nc.u32 %r268, [%rd117];
	// end inline asm
	mov.b32 	%f515, %r268;
	add.s32 	%r328, %r1, 512;
$L__BB2_7:
	setp.ge.u32 	%p55, %r328, %r70;
	@%p55 bra 	$L__BB2_14;
	not.b32 	%r269, %r328;
	add.s32 	%r4, %r70, %r269;
	and.b32  	%r270, %r4, 1536;
	setp.eq.s32 	%p56, %r270, 1536;
	@%p56 bra 	$L__BB2_11;
	mul.wide.u32 	%rd119, %r328, 4;
	add.s64 	%rd126, %rd15, %rd119;
	shr.u32 	%r271, %r4, 9;
	add.s32 	%r272, %r271, 1;
	and.b32  	%r273, %r272, 3;
	neg.s32 	%r326, %r273;
$L__BB2_10:
	.pragma "nounroll";
	// begin inline asm
	ld.global.nc.u32 %r274, [%rd126];
	// end inline asm
	mov.b32 	%f398, %r274;
	add.f32 	%f515, %f515, %f398;
	add.s32 	%r328, %r328, 512;
	add.s64 	%rd126, %rd126, 2048;
	add.s32 	%r326, %r326, 1;
	setp.ne.s32 	%p57, %r326, 0;
	@%p57 bra 	$L__BB2_10;
$L__BB2_11:
	setp.lt.u32 	%p58, %r4, 1536;
	@%p58 bra 	$L__BB2_14;
	mul.wide.u32 	%rd121, %r328, 4;
	add.s64 	%rd127, %rd15, %rd121;
$L__BB2_13:
	// begin inline asm
	ld.global.nc.u32 %r275, [%rd127];
	// end inline asm
	mov.b32 	%f399, %r275;
	add.f32 	%f400, %f515, %f399;
	add.s64 	%rd123, %rd127, 2048;
	// begin inline asm
	ld.global.nc.u32 %r276, [%rd123];
	// end inline asm
	mov.b32 	%f401, %r276;
	add.f32 	%f402, %f400, %f401;
	add.s64 	%rd124, %rd127, 4096;
	// begin inline asm
	ld.global.nc.u32 %r277, [%rd124];
	// end inline asm
	mov.b32 	%f403, %r277;
	add.f32 	%f404, %f402, %f403;
	add.s64 	%rd125, %rd127, 6144;
	// begin inline asm
	ld.global.nc.u32 %r278, [%rd125];
	// end inline asm
	mov.b32 	%f405, %r278;
	add.f32 	%f515, %f404, %f405;
	add.s32 	%r328, %r328, 2048;
	add.s64 	%rd127, %rd127, 8192;
	setp.lt.s32 	%p59, %r328, %r70;
	@%p59 bra 	$L__BB2_13;
$L__BB2_14:
	setp.lt.u32 	%p60, %r70, 512;
	@%p60 bra 	$L__BB2_19;
	// begin inline asm
	mov.u32 %r303, %laneid;
	// end inline asm
	mov.b32 	%r304, 1;
	mov.b32 	%r317, 31;
	mov.b32 	%r318, -1;
	// begin inline asm
	{  .reg .f32 r0;  .reg .pred p;  shfl.sync.down.b32 r0|p, %f515, %r304, %r317, %r318;  @p add.f32 r0, r0, %f515;  mov.f32 %f465, r0;}
	// end inline asm
	mov.b32 	%r307, 2;
	// begin inline asm
	{  .reg .f32 r0;  .reg .pred p;  shfl.sync.down.b32 r0|p, %f465, %r307, %r317, %r318;  @p add.f32 r0, r0, %f465;  mov.f32 %f468, r0;}
	// end inline asm
	mov.b32 	%r310, 4;
	// begin inline asm
	{  .reg .f32 r0;  .reg .pred p;  shfl.sync.down.b32 r0|p, %f468, %r310, %r317, %r318;  @p add.f32 r0, r0, %f468;  mov.f32 %f471, r0;}
	// end inline asm
	mov.b32 	%r313, 8;
	// begin inline asm
	{  .reg .f32 r0;  .reg .pred p;  shfl.sync.down.b32 r0|p, %f471, %r313, %r317, %r318;  @p add.f32 r0, r0, %f471;  mov.f32 %f474, r0;}
	// end inline asm
	mov.b32 	%r316, 16;
	// begin inline asm
	{  .reg .f32 r0;  .reg .pred p;  shfl.sync.down.b32 r0|p, %f474, %r316, %r317, %r318;  @p add.f32 r0, r0, %f474;  mov.f32 %f536, r0;}
	// end inline asm
	setp.ne.s32 	%p79, %r303, 0;
	@%p79 bra 	$L__BB2_17;
	shr.u32 	%r319, %r1, 3;
	and.b32  	%r320, %r319, 124;
	mov.u32 	%r321, _ZZN3cub18CUB_300001_SM_10006detail6reduce28DeviceReduceSingleTileKernelINS2_10policy_hubIfjN4cuda3std3__44plusIvEEE10Policy1000EPfSC_jS9_ffNS7_10__identityEEEvT0_T1_T2_T3_T4_T6_E12temp_storage;
	add.s32 	%r322, %r321, %r320;
	st.shared.f32 	[%r322+16], %f536;
$L__BB2_17:
	bar.sync 	0;
	setp.ne.s32 	%p80, %r1, 0;
	@%p80 bra 	$L__BB2_74;
	ld.shared.f32 	%f480, [_ZZN3cub18CUB_300001_SM_10006detail6reduce28DeviceReduceSingleTileKernelINS2_10policy_hubIfjN4cuda3std3__44plusIvEEE10Policy1000EPfSC_jS9_ffNS7_10__identityEEEvT0_T1_T2_T3_T4_T6_E12temp_storage+20];
	add.f32 	%f481, %f536, %f480;
	ld.shared.f32 	%f482, [_ZZN3cub18CUB_300001_SM_10006detail6reduce28DeviceReduceSingleTileKernelINS2_10policy_hubIfjN4cuda3std3__44plusIvEEE10Policy1000EPfSC_jS9_ffNS7_10__identityEEEvT0_T1_T2_T3_T4_T6_E12temp_storage+24];
	add.f32 	%f483, %f481, %f482;
	ld.shared.f32 	%f484, [_ZZN3cub18CUB_300001_SM_10006detail6reduce28DeviceReduceSingleTileKernelINS2_10policy_hubIfjN4cuda3std3__44plusIvEEE10Policy1000EPfSC_jS9_ffNS7_10__identityEEEvT0_T1_T2_T3_T4_T6_E12temp_storage+28];
	add.f32 	%f485, %f483, %f484;
	ld.shared.f32 	%f486, [_ZZN3cub18CUB_300001_SM_10006detail6reduce28DeviceReduceSingleTileKernelINS2_10policy_hubIfjN4cuda3std3__44plusIvEEE10Policy1000EPfSC_jS9_ffNS7_10__identityEEEvT0_T1_T2_T3_T4_T6_E12temp_storage+32];
	add.f32 	%f487, %f485, %f486;
	ld.shared.f32 	%f488, [_ZZN3cub18CUB_300001_SM_10006detail6reduce28DeviceReduceSingleTileKernelINS2_10policy_hubIfjN4cuda3std3__44plusIvEEE10Policy1000EPfSC_jS9_ffNS7_10__identityEEEvT0_T1_T2_T3_T4_T6_E12temp_storage+36];
	add.f32 	%f489, %f487, %f488;
	ld.shared.f32 	%f490, [_ZZN3cub18CUB_300001_SM_10006detail6reduce28DeviceReduceSingleTileKernelINS2_10policy_hubIfjN4cuda3std3__44plusIvEEE10Policy1000EPfSC_jS9_ffNS7_10__identityEEEvT0_T1_T2_T3_T4_T6_E12temp_storage+40];
	add.f32 	%f491, %f489, %f490;
	ld.shared.f32 	%f492, [_ZZN3cub18CUB_300001_SM_10006detail6reduce28DeviceReduceSingleTileKernelINS2_10policy_hubIfjN4cuda3std3__44plusIvEEE10Policy1000EPfSC_jS9_ffNS7_10__identityEEEvT0_T1_T2_T3_T4_T6_E12temp_storage+44];
	add.f32 	%f493, %f491, %f492;
	ld.shared.f32 	%f494, [_ZZN3cub18CUB_300001_SM_10006detail6reduce28DeviceReduceSingleTileKernelINS2_10policy_hubIfjN4cuda3std3__44plusIvEEE10Policy1000EPfSC_jS9_ffNS7_10__identityEEEvT0_T1_T2_T3_T4_T6_E12temp_storage+48];
	add.f32 	%f495, %f493, %f494;
	ld.shared.f32 	%f496, [_ZZN3cub18CUB_300001_SM_10006detail6reduce28DeviceReduceSingleTileKernelINS2_10policy_hubIfjN4cuda3std3__44plusIvEEE10Policy1000EPfSC_jS9_ffNS7_10__identityEEEvT0_T1_T2_T3_T4_T6_E12temp_storage+52];
	add.f32 	%f497, %f495, %f496;
	ld.shared.f32 	%f498, [_ZZN3cub18CUB_300001_SM_10006detail6reduce28DeviceReduceSingleTileKernelINS2_10policy_hubIfjN4cuda3std3__44plusIvEEE10Policy1000EPfSC_jS9_ffNS7_10__identityEEEvT0_T1_T2_T3_T4_T6_E12temp_storage+56];
	add.f32 	%f499, %f497, %f498;
	ld.shared.f32 	%f500, [_ZZN3cub18CUB_300001_SM_10006detail6reduce28DeviceReduceSingleTileKernelINS2_10policy_hubIfjN4cuda3std3__44plusIvEEE10Policy1000EPfSC_jS9_ffNS7_10__identityEEEvT0_T1_T2_T3_T4_T6_E12temp_storage+60];
	add.f32 	%f501, %f499, %f500;
	ld.shared.f32 	%f502, [_ZZN3cub18CUB_300001_SM_10006detail6reduce28DeviceReduceSingleTileKernelINS2_10policy_hubIfjN4cuda3std3__44plusIvEEE10Policy1000EPfSC_jS9_ffNS7_10__identityEEEvT0_T1_T2_T3_T4_T6_E12temp_storage+64];
	add.f32 	%f503, %f501, %f502;
	ld.shared.f32 	%f504, [_ZZN3cub18CUB_300001_SM_10006detail6reduce28DeviceReduceSingleTileKernelINS2_10policy_hubIfjN4cuda3std3__44plusIvEEE10Policy1000EPfSC_jS9_ffNS7_10__identityEEEvT0_T1_T2_T3_T4_T6_E12temp_storage+68];
	add.f32 	%f505, %f503, %f504;
	ld.shared.f32 	%f506, [_ZZN3cub18CUB_300001_SM_10006detail6reduce28DeviceReduceSingleTileKernelINS2_10policy_hubIfjN4cuda3std3__44plusIvEEE10Policy1000EPfSC_jS9_ffNS7_10__identityEEEvT0_T1_T2_T3_T4_T6_E12temp_storage+72];
	add.f32 	%f507, %f505, %f506;
	ld.shared.f32 	%f508, [_ZZN3cub18CUB_300001_SM_10006detail6reduce28DeviceReduceSingleTileKernelINS2_10policy_hubIfjN4cuda3std3__44plusIvEEE10Policy1000EPfSC_jS9_ffNS7_10__identityEEEvT0_T1_T2_T3_T4_T6_E12temp_storage+76];
	add.f32 	%f536, %f507, %f508;
	bra.uni 	$L__BB2_74;
$L__BB2_19:
	// begin inline asm
	mov.u32 %r279, %laneid;
	// end inline asm
	and.b32  	%r295, %r1, 992;
	add.s32 	%r296, %r295, 32;
	setp.gt.u32 	%p61, %r296, %r70;
	not.b32 	%r297, %r295;
	add.s32 	%r298, %r70, %r297;
	selp.b32 	%r293, %r298, 31, %p61;
	mov.b32 	%r280, 1;
	mov.b32 	%r294, -1;
	// begin inline asm
	{  .reg .f32 r0;  .reg .pred p;  shfl.sync.down.b32 r0|p, %f515, %r280, %r293, %r294;  @p add.f32 r0, r0, %f515;  mov.f32 %f406, r0;}
	// end inline asm
	mov.b32 	%r283, 2;
	// begin inline asm
	{  .reg .f32 r0;  .reg .pred p;  shfl.sync.down.b32 r0|p, %f406, %r283, %r293, %r294;  @p add.f32 r0, r0, %f406;  mov.f32 %f409, r0;}
	// end inline asm
	mov.b32 	%r286, 4;
	// begin inline asm
	{  .reg .f32 r0;  .reg .pred p;  shfl.sync.down.b32 r0|p, %f409, %r286, %r293, %r294;  @p add.f32 r0, r0, %f409;  mov.f32 %f412, r0;}
	// end inline asm
	mov.b32 	%r289, 8;
	// begin inline asm
	{  .reg .f32 r0;  .reg .pred p;  shfl.sync.down.b32 r0|p, %f412, %r289, %r293, %r294;  @p add.f32 r0, r0, %f412;  mov.f32 %f415, r0;}
	// end inline asm
	mov.b32 	%r292, 16;
	// begin inline asm
	{  .reg .f32 r0;  .reg .pred p;  shfl.sync.down.b32 r0|p, %f415, %r292, %r293, %r294;  @p add.f32 r0, r0, %f415;  mov.f32 %f536, r0;}
	// end inline asm
	setp.ne.s32 	%p62, %r279, 0;
	@%p62 bra 	$L__BB2_21;
	shr.u32 	%r299, %r1, 3;
	and.b32  	%r300, %r299, 124;
	mov.u32 	%r301, _ZZN3cub18CUB_300001_SM_10006detail6reduce28DeviceReduceSingleTileKernelINS2_10policy_hubIfjN4cuda3std3__44plusIvEEE10Policy1000EPfSC_jS9_ffNS7_10__identityEEEvT0_T1_T2_T3_T4_T6_E12temp_storage;
	add.s32 	%r302, %r301, %r300;
	st.shared.f32 	[%r302+16], %f536;
$L__BB2_21:
	bar.sync 	0;
	setp.ne.s32 	%p63, %r1, 0;
	@%p63 bra 	$L__BB2_74;
	setp.gt.u32 	%p64, %r70, 32;
	ld.shared.f32 	%f421, [_ZZN3cub18CUB_300001_SM_10006detail6reduce28DeviceReduceSingleTileKernelINS2_10policy_hubIfjN4cuda3std3__44plusIvEEE10Policy1000EPfSC_jS9_ffNS7_10__identityEEEvT0_T1_T2_T3_T4_T6_E12temp_storage+20];
	add.f32 	%f422, %f536, %f421;
	selp.f32 	%f423, %f422, %f536, %p64;
	setp.gt.u32 	%p65, %r70, 64;
	ld.shared.f32 	%f424, [_ZZN3cub18CUB_300001_SM_10006detail6reduce28DeviceReduceSingleTileKernelINS2_10policy_hubIfjN4cuda3std3__44plusIvEEE10Policy1000EPfSC_jS9_ffNS7_10__identityEEEvT0_T1_T2_T3_T4_T6_E12temp_storage+24];
	add.f32 	%f425, %f424, %f423;
	selp.f32 	%f426, %f425, %f423, %p65;
	setp.gt.u32 	%p66, %r70, 96;
	ld.shared.f32 	%f427, [_ZZN3cub18CUB_300001_SM_10006detail6reduce28DeviceReduceSingleTileKernelINS2_10policy_hubIfjN4cuda3std3__44plusIvEEE10Policy1000EPfSC_jS9_ffNS7_10__identityEEEvT0_T1_T2_T3_T4_T6_E12temp_storage+28];
	add.f32 	%f428, %f427, %f426;
	selp.f32 	%f429, %f428, %f426, %p66;
	setp.gt.u32 	%p67, %r70, 128;
	ld.shared.f32 	%f430, [_ZZN3cub18CUB_300001_SM_10006detail6reduce28DeviceReduceSingleTileKernelINS2_10policy_hubIfjN4cuda3std3__44plusIvEEE10Policy1000EPfSC_jS9_ffNS7_10__identityEEEvT0_T1_T2_T3_T4_T6_E12temp_storage+32];
	add.f32 	%f431, %f430, %f429;
	selp.f32 	%f432, %f431, %f429, %p67;
	setp.gt.u32 	%p68, %r70, 160;
	ld.shared.f32 	%f433, [_ZZN3cub18CUB_300001_SM_10006detail6reduce28DeviceReduceSingleTileKernelINS2_10policy_hubIfjN4cuda3std3__44plusIvEEE10Policy1000EPfSC_jS9_ffNS7_10__identityEEEvT0_T1_T2_T3_T4_T6_E12temp_storage+36];
	add.f32 	%f434, %f433, %f432;
	selp.f32 	%f435, %f434, %f432, %p68;
	setp.gt.u32 	%p69, %r70, 192;
	ld.shared.f32 	%f436, [_ZZN3cub18CUB_300001_SM_10006detail6reduce28DeviceReduceSingleTileKernelINS2_10policy_hubIfjN4cuda3std3__44plusIvEEE10Policy1000EPfSC_jS9_ffNS7_10__identityEEEvT0_T1_T2_T3_T4_T6_E12temp_storage+40];
	add.f32 	%f437, %f436, %f435;
	selp.f32 	%f438, %f437, %f435, %p69;
	setp.gt.u32 	%p70, %r70, 224;
	ld.shared.f32 	%f439, [_ZZN3cub18CUB_300001_SM_10006detail6reduce28DeviceReduceSingleTileKernelINS2_10policy_hubIfjN4cuda3std3__44plusIvEEE10Policy1000EPfSC_jS9_ffNS7_10__identityEEEvT0_T1_T2_T3_T4_T6_E12temp_storage+44];
	add.f32 	%f440, %f439, %f438;
	selp.f32 	%f441, %f440, %f438, %p70;
	setp.gt.u32 	%p71, %r70, 256;
	ld.shared.f32 	%f442, [_ZZN3cub18CUB_300001_SM_10006detail6reduce28DeviceReduceSingleTileKernelINS2_10policy_hubIfjN4cuda3std3__44plusIvEEE10Policy1000EPfSC_jS9_ffNS7_10__identityEEEvT0_T1_T2_T3_T4_T6_E12temp_storage+48];
	add.f32 	%f443, %f442, %f441;
	selp.f32 	%f444, %f443, %f441, %p71;
	setp.gt.u32 	%p72, %r70, 288;
	ld.shared.f32 	%f445, [_ZZN3cub18CUB_300001_SM_10006detail6reduce28DeviceReduceSingleTileKernelINS2_10policy_hubIfjN4cuda3std3__44plusIvEEE10Policy1000EPfSC_jS9_ffNS7_10__identityEEEvT0_T1_T2_T3_T4_T6_E12temp_storage+52];
	add.f32 	%f446, %f445, %f444;
	selp.f32 	%f447, %f446, %f444, %p72;
	setp.gt.u32 	%p73, %r70, 320;
	ld.shared.f32 	%f448, [_ZZN3cub18CUB_300001_SM_10006detail6reduce28DeviceReduceSingleTileKernelINS2_10policy_hubIfjN4cuda3std3__44plusIvEEE10Policy1000EPfSC_jS9_ffNS7_10__identityEEEvT0_T1_T2_T3_T4_T6_E12temp_storage+56];
	add.f32 	%f449, %f448, %f447;
	selp.f32 	%f450, %f449, %f447, %p73;
	setp.gt.u32 	%p74, %r70, 352;
	ld.shared.f32 	%f451, [_ZZN3cub18CUB_300001_SM_10006detail6reduce28DeviceReduceSingleTileKernelINS2_10policy_hubIfjN4cuda3std3__44plusIvEEE10Policy1000EPfSC_jS9_ffNS7_10__identityEEEvT0_T1_T2_T3_T4_T6_E12temp_storage+60];
	add.f32 	%f452, %f451, %f450;
	selp.f32 	%f453, %f452, %f450, %p74;
	setp.gt.u32 	%p75, %r70, 384;
	ld.shared.f32 	%f454, [_ZZN3cub18CUB_300001_SM_10006detail6reduce28DeviceReduceSingleTileKernelINS2_10policy_hubIfjN4cuda3std3__44plusIvEEE10Policy1000EPfSC_jS9_ffNS7_10__identityEEEvT0_T1_T2_T3_T4_T6_E12temp_storage+64];
	add.f32 	%f455, %f454, %f453;
	selp.f32 	%f456, %f455, %f453, %p75;
	setp.gt.u32 	%p76, %r70, 416;
	ld.shared.f32 	%f457, [_ZZN3cub18CUB_300001_SM_10006detail6reduce28DeviceReduceSingleTileKernelINS2_10policy_hubIfjN4cuda3std3__44plusIvEEE10Policy1000EPfSC_jS9_ffNS7_10__identityEEEvT0_T1_T2_T3_T4_T6_E12temp_storage+68];
	add.f32 	%f458, %f457, %f456;
	selp.f32 	%f459, %f458, %f456, %p76;
	setp.gt.u32 	%p77, %r70, 448;
	ld.shared.f32 	%f460, [_ZZN3cub18CUB_300001_SM_10006detail6reduce28DeviceReduceSingleTileKernelINS2_10policy_hubIfjN4cuda3std3__44plusIvEEE10Policy1000EPfSC_jS9_ffNS7_10__identityEEEvT0_T1_T2_T3_T4_T6_E12temp_storage+72];
	add.f32 	%f461, %f460, %f459;
	selp.f32 	%f462, %f461, %f459, %p77;
	setp.gt.u32 	%p78, %r70, 480;
	ld.shared.f32 	%f463, [_ZZN3cub18CUB_300001_SM_10006detail6reduce28DeviceReduceSingleTileKernelINS2_10policy_hubIfjN4cuda3std3__44plusIvEEE10Policy1000EPfSC_jS9_ffNS7_10__identityEEEvT0_T1_T2_T3_T4_T6_E12temp_storage+76];
	add.f32 	%f464, %f463, %f462;
	selp.f32 	%f536, %f464, %f462, %p78;
	bra.uni 	$L__BB2_74;
$L__BB2_23:
	mov.u32 	%r13, %tid.x;
	shl.b32 	%r14, %r13, 1;
	mul.wide.u32 	%rd89, %r14, 4;
	add.s64 	%rd74, %rd15, %rd89;
	// begin inline asm
	ld.global.nc.u64 %rd73, [%rd74];
	// end inline asm
	mov.b64 	{%r198, %r199}, %rd73;
	mov.b32 	%f282, %r199;
	mov.b32 	%f283, %r198;
	add.s64 	%rd76, %rd74, 4096;
	// begin inline asm
	ld.global.nc.u64 %rd75, [%rd76];
	// end inline asm
	mov.b64 	{%r200, %r201}, %rd75;
	mov.b32 	%f284, %r201;
	mov.b32 	%f285, %r200;
	add.s64 	%rd78, %rd74, 8192;
	// begin inline asm
	ld.global.nc.u64 %rd77, [%rd78];
	// end inline asm
	mov.b64 	{%r202, %r203}, %rd77;
	mov.b32 	%f286, %r203;
	mov.b32 	%f287, %r202;
	add.s64 	%rd80, %rd74, 12288;
	// begin inline asm
	ld.global.nc.u64 %rd79, [%rd80];
	// end inline asm
	mov.b64 	{%r204, %r205}, %rd79;
	mov.b32 	%f288, %r205;
	mov.b32 	%f289, %r204;
	add.s64 	%rd82, %rd74, 16384;
	// begin inline asm
	ld.global.nc.u64 %rd81, [%rd82];
	// end inline asm
	mov.b64 	{%r206, %r207}, %rd81;
	mov.b32 	%f290, %r207;
	mov.b32 	%f291, %r206;
	add.s64 	%rd84, %rd74, 20480;
	// begin inline asm
	ld.global.nc.u64 %rd83, [%rd84];
	// end inline asm
	mov.b64 	{%r208, %r209}, %rd83;
	mov.b32 	%f292, %r209;
	mov.b32 	%f293, %r208;
	add.s64 	%rd86, %rd74, 24576;
	// begin inline asm
	ld.global.nc.u64 %rd85, [%rd86];
	// end inline asm
	mov.b64 	{%r210, %r211}, %rd85;
	mov.b32 	%f294, %r211;
	mov.b32 	%f295, %r210;
	add.s64 	%rd88, %rd74, 28672;
	// begin inline asm
	ld.global.nc.u64 %rd87, [%rd88];
	// end inline asm
	mov.b64 	{%r212, %r213}, %rd87;
	mov.b32 	%f296, %r213;
	mov.b32 	%f297, %r212;
	add.f32 	%f298, %f283, %f282;
	add.f32 	%f299, %f285, %f284;
	add.f32 	%f300, %f287, %f286;
	add.f32 	%f301, %f289, %f288;
	add.f32 	%f302, %f291, %f290;
	add.f32 	%f303, %f293, %f292;
	add.f32 	%f304, %f295, %f294;
	add.f32 	%f305, %f297, %f296;
	add.f32 	%f306, %f298, %f299;
	add.f32 	%f307, %f300, %f301;
	add.f32 	%f308, %f302, %f303;
	add.f32 	%f309, %f304, %f305;
	add.f32 	%f310, %f306, %f307;
	add.f32 	%f311, %f308, %f309;
	add.f32 	%f522, %f310, %f311;
	add.s32 	%r15, %r70, -8192;
	setp.lt.u32 	%p43, %r15, 8192;
	mov.b32 	%r331, 8192;
	@%p43 bra 	$L__BB2_27;
	mov.b32 	%r331, 8192;
$L__BB2_25:
	add.s32 	%r215, %r331, %r14;
	mul.wide.u32 	%rd106, %r215, 4;
	add.s64 	%rd91, %rd15, %rd106;
	// begin inline asm
	ld.global.nc.u64 %rd90, [%rd91];
	// end inline asm
	mov.b64 	{%r216, %r217}, %rd90;
	mov.b32 	%f312, %r217;
	mov.b32 	%f313, %r216;
	add.s64 	%rd93, %rd91, 4096;
	// begin inline asm
	ld.global.nc.u64 %rd92, [%rd93];
	// end inline asm
	mov.b64 	{%r218, %r219}, %rd92;
	mov.b32 	%f314, %r219;
	mov.b32 	%f315, %r218;
	add.s64 	%rd95, %rd91, 8192;
	// begin inline asm
	ld.global.nc.u64 %rd94, [%rd95];
	// end inline asm
	mov.b64 	{%r220, %r221}, %rd94;
	mov.b32 	%f316, %r221;
	mov.b32 	%f317, %r220;
	add.s64 	%rd97, %rd91, 12288;
	// begin inline asm
	ld.global.nc.u64 %rd96, [%rd97];
	// end inline asm
	mov.b64 	{%r222, %r223}, %rd96;
	mov.b32 	%f318, %r223;
	mov.b32 	%f319, %r222;
	add.s64 	%rd99, %rd91, 16384;
	// begin inline asm
	ld.global.nc.u64 %rd98, [%rd99];
	// end inline asm
	mov.b64 	{%r224, %r225}, %rd98;
	mov.b32 	%f320, %r225;
	mov.b32 	%f321, %r224;
	add.s64 	%rd101, %rd91, 20480;
	// begin inline asm
	ld.global.nc.u64 %rd100, [%rd101];
	// end inline asm
	mov.b64 	{%r226, %r227}, %rd100;
	mov.b32 	%f322, %r227;
	mov.b32 	%f323, %r226;
	add.s64 	%rd103, %rd91, 24576;
	// begin inline asm
	ld.global.nc.u64 %rd102, [%rd103];
	// end inline asm
	mov.b64 	{%r228, %r229}, %rd102;
	mov.b32 	%f324, %r229;
	mov.b32 	%f325, %r228;
	add.s64 	%rd105, %rd91, 28672;
	// begin inline asm
	ld.global.nc.u64 %rd104, [%rd105];
	// end inline asm
	mov.b64 	{%r230, %r231}, %rd104;
	mov.b32 	%f326, %r231;
	mov.b32 	%f327, %r230;
	add.f32 	%f328, %f522, %f313;
	add.f32 	%f329, %f312, %f315;
	add.f32 	%f330, %f314, %f317;
	add.f32 	%f331, %f316, %f319;
	add.f32 	%f332, %f318, %f321;
	add.f32 	%f333, %f320, %f323;
	add.f32 	%f334, %f322, %f325;
	add.f32 	%f335, %f324, %f327;
	add.f32 	%f336, %f328, %f329;
	add.f32 	%f337, %f330, %f331;
	add.f32 	%f338, %f332, %f333;
	add.f32 	%f339, %f334, %f335;
	add.f32 	%f340, %f336, %f337;
	add.f32 	%f341, %f338, %f339;
	add.f32 	%f342, %f340, %f341;
	add.f32 	%f522, %f342, %f326;
	sub.s32 	%r232, %r70, %r331;
	setp.lt.u32 	%p44, %r232, 8192;
	@%p44 bra 	$L__BB2_35;
	add.s32 	%r331, %r331, 8192;
	setp.le.u32 	%p45, %r331, %r15;
	@%p45 bra 	$L__BB2_25;
$L__BB2_27:
	setp.le.u32 	%p46, %r70, %r331;
	@%p46 bra 	$L__BB2_35;
	sub.s32 	%r19, %r70, %r331;
	setp.ge.s32 	%p47, %r13, %r19;
	@%p47 bra 	$L__BB2_35;
	not.b32 	%r233, %r13;
	add.s32 	%r234, %r70, %r233;
	sub.s32 	%r20, %r234, %r331;
	and.b32  	%r235, %r20, 1536;
	setp.eq.s32 	%p48, %r235, 1536;
	mov.u32 	%r335, %r13;
	@%p48 bra 	$L__BB2_32;
	add.s32 	%r333, %r13, %r331;
	shr.u32 	%r236, %r20, 9;
	add.s32 	%r237, %r236, 1;
	and.b32  	%r238, %r237, 3;
	neg.s32 	%r332, %r238;
	mov.u32 	%r335, %r13;
$L__BB2_31:
	.pragma "nounroll";
	mul.wide.u32 	%rd108, %r333, 4;
	add.s64 	%rd107, %rd15, %rd108;
	// begin inline asm
	ld.global.nc.u32 %r239, [%rd107];
	// end inline asm
	mov.b32 	%f344, %r239;
	add.f32 	%f522, %f522, %f344;
	add.s32 	%r335, %r335, 512;
	add.s32 	%r333, %r333, 512;
	add.s32 	%r332, %r332, 1;
	setp.ne.s32 	%p49, %r332, 0;
	@%p49 bra 	$L__BB2_31;
$L__BB2_32:
	setp.lt.u32 	%p50, %r20, 1536;
	@%p50 bra 	$L__BB2_35;
	add.s32 	%r337, %r335, 1024;
	add.s32 	%r336, %r335, %r331;
$L__BB2_34:
	mul.wide.u32 	%rd113, %r336, 4;
	add.s64 	%rd109, %rd15, %rd113;
	// begin inline asm
	ld.global.nc.u32 %r240, [%rd109];
	// end inline asm
	mov.b32 	%f345, %r240;
	add.f32 	%f346, %f522, %f345;
	add.s32 	%r244, %r336, 512;
	mul.wide.u32 	%rd114, %r244, 4;
	add.s64 	%rd110, %rd15, %rd114;
	// begin inline asm
	ld.global.nc.u32 %r241, [%rd110];
	// end inline asm
	mov.b32 	%f347, %r241;
	add.f32 	%f348, %f346, %f347;
	add.s32 	%r245, %r336, 1024;
	mul.wide.u32 	%rd115, %r245, 4;
	add.s64 	%rd111, %rd15, %rd115;
	// begin inline asm
	ld.global.nc.u32 %r242, [%rd111];
	// end inline asm
	mov.b32 	%f349, %r242;
	add.f32 	%f350, %f348, %f349;
	add.s32 	%r246, %r336, 1536;
	mul.wide.u32 	%rd116, %r246, 4;
	add.s64 	%rd112, %rd15, %rd116;
	// begin inline asm
	ld.global.nc.u32 %r243, [%rd112];
	// end inline asm
	mov.b32 	%f351, %r243;
	add.f32 	%f522, %f350, %f351;
	add.s32 	%r34, %r337, 2048;
	add.s32 	%r247, %r337, 1024;
	add.s32 	%r336, %r336, 2048;
	setp.lt.s32 	%p51, %r247, %r19;
	mov.u32 	%r337, %r34;
	@%p51 bra 	$L__BB2_34;
$L__BB2_35:
	// begin inline asm
	mov.u32 %r248, %laneid;
	// end inline asm
	mov.b32 	%r249, 1;
	mov.b32 	%r262, 31;
	mov.b32 	%r263, -1;
	// begin inline asm
	{  .reg .f32 r0;  .reg .pred p;  shfl.sync.down.b32 r0|p, %f522, %r249, %r262, %r263;  @p add.f32 r0, r0, %f522;  mov.f32 %f352, r0;}
	// end inline asm
	mov.b32 	%r252, 2;
	// begin inline asm
	{  .reg .f32 r0;  .reg .pred p;  shfl.sync.down.b32 r0|p, %f352, %r252, %r262, %r263;  @p add.f32 r0, r0, %f352;  mov.f32 %f355, r0;}
	// end inline asm
	mov.b32 	%r255, 4;
	// begin inline asm
	{  .reg .f32 r0;  .reg .pred p;  shfl.sync.down.b32 r0|p, %f355, %r255, %r262, %r263;  @p add.f32 r0, r0, %f355;  mov.f32 %f358, r0;}
	// end inline asm
	mov.b32 	%r258, 8;
	// begin inline asm
	{  .reg .f32 r0;  .reg .pred p;  shfl.sync.down.b32 r0|p, %f358, %r258, %r262, %r263;  @p add.f32 r0, r0, %f358;  mov.f32 %f361, r0;}
	// end inline asm
	mov.b32 	%r261, 16;
	// begin inline asm
	{  .reg .f32 r0;  .reg .pred p;  shfl.sync.down.b32 r0|p, %f361, %r261, %r262, %r263;  @p add.f32 r0, r0, %f361;  mov.f32 %f536, r0;}
	// end inline asm
	setp.ne.s32 	%p52, %r248, 0;
	@%p52 bra 	$L__BB2_37;
	shr.u32 	%r264, %r13, 3;
	and.b32  	%r265, %r264, 124;
	mov.u32 	%r266, _ZZN3cub18CUB_300001_SM_10006detail6reduce28DeviceReduceSingleTileKernelINS2_10policy_hubIfjN4cuda3std3__44plusIvEEE10Policy1000EPfSC_jS9_ffNS7_10__identityEEEvT0_T1_T2_T3_T4_T6_E12temp_storage;
	add.s32 	%r267, %r266, %r265;
	st.shared.f32 	[%r267+16], %f536;
$L__BB2_37:
	bar.sync 	0;
	setp.ne.s32 	%p53, %r13, 0;
	@%p53 bra 	$L__BB2_74;
	ld.shared.f32 	%f367, [_ZZN3cub18CUB_300001_SM_10006detail6reduce28DeviceReduceSingleTileKernelINS2_10policy_hubIfjN4cuda3std3__44plusIvEEE10Policy1000EPfSC_jS9_ffNS7_10__identityEEEvT0_T1_T2_T3_T4_T6_E12temp_storage+20];
	add.f32 	%f368, %f536, %f367;
	ld.shared.f32 	%f369, [_ZZN3cub18CUB_300001_SM_10006detail6reduce28DeviceReduceSingleTileKernelINS2_10policy_hubIfjN4cuda3std3__44plusIvEEE10Policy1000EPfSC_jS9_ffNS7_10__identityEEEvT0_T1_T2_T3_T4_T6_E12temp_storage+24];
	add.f32 	%f370, %f368, %f369;
	ld.shared.f32 	%f371, [_ZZN3cub18CUB_300001_SM_10006detail6reduce28DeviceReduceSingleTileKernelINS2_10policy_hubIfjN4cuda3std3__44plusIvEEE10Policy1000EPfSC_jS9_ffNS7_10__identityEEEvT0_T1_T2_T3_T4_T6_E12temp_storage+28];
	add.f32 	%f372, %f370, %f371;
	ld.shared.f32 	%f373, [_ZZN3cub18CUB_300001_SM_10006detail6reduce28DeviceReduceSingleTileKernelINS2_10policy_hubIfjN4cuda3std3__44plusIvEEE10Policy1000EPfSC_jS9_ffNS7_10__identityEEEvT0_T1_T2_T3_T4_T6_E12temp_storage+32];
	add.f32 	%f374, %f372, %f373;
	ld.shared.f32 	%f375, [_ZZN3cub18CUB_300001_SM_10006detail6reduce28DeviceReduceSingleTileKernelINS2_10policy_hubIfjN4cuda3std3__44plusIvEEE10Policy1000EPfSC_jS9_ffNS7_10__identityEEEvT0_T1_T2_T3_T4_T6_E12temp_storage+36];
	add.f32 	%f376, %f374, %f375;
	ld.shared.f32 	%f377, [_ZZN3cub18CUB_300001_SM_10006detail6reduce28DeviceReduceSingleTileKernelINS2_10policy_hubIfjN4cuda3std3__44plusIvEEE10Policy1000EPfSC_jS9_ffNS7_10__identityEEEvT0_T1_T2_T3_T4_T6_E12temp_storage+40];
	add.f32 	%f378, %f376, %f377;
	ld.shared.f32 	%f379, [_ZZN3cub18CUB_300001_SM_10006detail6reduce28DeviceReduceSingleTileKernelINS2_10policy_hubIfjN4cuda3std3__44plusIvEEE10Policy1000EPfSC_jS9_ffNS7_10__identityEEEvT0_T1_T2_T3_T4_T6_E12temp_storage+44];
	add.f32 	%f380, %f378, %f379;
	ld.shared.f32 	%f381, [_ZZN3cub18CUB_300001_SM_10006detail6reduce28DeviceReduceSingleTileKernelINS2_10policy_hubIfjN4cuda3std3__44plusIvEEE10Policy1000EPfSC_jS9_ffNS7_10__identityEEEvT0_T1_T2_T3_T4_T6_E12temp_storage+48];
	add.f32 	%f382, %f380, %f381;
	ld.shared.f32 	%f383, [_ZZN3cub18CUB_300001_SM_10006detail6reduce28DeviceReduceSingleTileKernelINS2_10policy_hubIfjN4cuda3std3__44plusIvEEE10Policy1000EPfSC_jS9_ffNS7_10__identityEEEvT0_T1_T2_T3_T4_T6_E12temp_storage+52];
	add.f32 	%f384, %f382, %f383;
	ld.shared.f32 	%f385, [_ZZN3cub18CUB_300001_SM_10006detail6reduce28DeviceReduceSingleTileKernelINS2_10policy_hubIfjN4cuda3std3__44plusIvEEE10Policy1000EPfSC_jS9_ffNS7_10__identityEEEvT0_T1_T2_T3_T4_T6_E12temp_storage+56];
	add.f32 	%f386, %f384, %f385;
	ld.shared.f32 	%f387, [_ZZN3cub18CUB_300001_SM_10006detail6reduce28DeviceReduceSingleTileKernelINS2_10policy_hubIfjN4cuda3std3__44plusIvEEE10Policy1000EPfSC_jS9_ffNS7_10__identityEEEvT0_T1_T2_T3_T4_T6_E12temp_storage+60];
	add.f32 	%f388, %f386, %f387;
	ld.shared.f32 	%f389, [_ZZN3cub18CUB_300001_SM_10006detail6reduce28DeviceReduceSingleTileKernelINS2_10policy_hubIfjN4cuda3std3__44plusIvEEE10Policy1000EPfSC_jS9_ffNS7_10__identityEEEvT0_T1_T2_T3_T4_T6_E12temp_storage+64];
	add.f32 	%f390, %f388, %f389;
	ld.shared.f32 	%f391, [_ZZN3cub18CUB_300001_SM_10006detail6reduce28DeviceReduceSingleTileKernelINS2_10policy_hubIfjN4cuda3std3__44plusIvEEE10Policy1000EPfSC_jS9_ffNS7_10__identityEEEvT0_T1_T2_T3_T4_T6_E12temp_storage+68];
	add.f32 	%f392, %f390, %f391;
	ld.shared.f32 	%f393, [_ZZN3cub18CUB_300001_SM_10006detail6reduce28DeviceReduceSingleTileKernelINS2_10policy_hubIfjN4cuda3std3__44plusIvEEE10Policy1000EPfSC_jS9_ffNS7_10__identityEEEvT0_T1_T2_T3_T4_T6_E12temp_storage+72];
	add.f32 	%f394, %f392, %f393;
	ld.shared.f32 	%f395, [_ZZN3cub18CUB_300001_SM_10006detail6reduce28DeviceReduceSingleTileKernelINS2_10policy_hubIfjN4cuda3std3__44plusIvEEE10Policy1000EPfSC_jS9_ffNS7_10__identityEEEvT0_T1_T2_T3_T4_T6_E12temp_storage+76];
	add.f32 	%f536, %f394, %f395;
	bra.uni 	$L__BB2_74;
$L__BB2_39:
	setp.gt.u32 	%p3, %r70, 8191;
	@%p3 bra 	$L__BB2_58;
	mov.u32 	%r36, %tid.x;
	setp.ge.u32 	%p15, %r36, %r70;
	mov.f32 	%f528, 0f00000000;
	mov.u32 	%r341, %r36;
	@%p15 bra 	$L__BB2_42;
	mul.wide.u32 	%rd65, %r36, 4;
	add.s64 	%rd64, %rd15, %rd65;
	// begin inline asm
	ld.global.nc.u32 %r142, [%rd64];
	// end inline asm
	mov.b32 	%f528, %r142;
	add.s32 	%r341, %r36, 512;
$L__BB2_42:
	setp.ge.u32 	%p16, %r341, %r70;
	@%p16 bra 	$L__BB2_49;
	not.b32 	%r143, %r341;
	add.s32 	%r39, %r70, %r143;
	and.b32  	%r144, %r39, 1536;
	setp.eq.s32 	%p17, %r144, 1536;
	@%p17 bra 	$L__BB2_46;
	mul.wide.u32 	%rd66, %r341, 4;
	add.s64 	%rd128, %rd15, %rd66;
	shr.u32 	%r145, %r39, 9;
	add.s32 	%r146, %r145, 1;
	and.b32  	%r147, %r146, 3;
	neg.s32 	%r339, %r147;
$L__BB2_45:
	.pragma "nounroll";
	// begin inline asm
	ld.global.nc.u32 %r148, [%rd128];
	// end inline asm
	mov.b32 	%f171, %r148;
	add.f32 	%f528, %f528, %f171;
	add.s32 	%r341, %r341, 512;
	add.s64 	%rd128, %rd128, 2048;
	add.s32 	%r339, %r339, 1;
	setp.ne.s32 	%p18, %r339, 0;
	@%p18 bra 	$L__BB2_45;
$L__BB2_46:
	setp.lt.u32 	%p19, %r39, 1536;
	@%p19 bra 	$L__BB2_49;
	mul.wide.u32 	%rd68, %r341, 4;
	add.s64 	%rd129, %rd15, %rd68;
$L__BB2_48:
	// begin inline asm
	ld.global.nc.u32 %r149, [%rd129];
	// end inline asm
	mov.b32 	%f172, %r149;
	add.f32 	%f173, %f528, %f172;
	add.s64 	%rd70, %rd129, 2048;
	// begin inline asm
	ld.global.nc.u32 %r150, [%rd70];
	// end inline asm
	mov.b32 	%f174, %r150;
	add.f32 	%f175, %f173, %f174;
	add.s64 	%rd71, %rd129, 4096;
	// begin inline asm
	ld.global.nc.u32 %r151, [%rd71];
	// end inline asm
	mov.b32 	%f176, %r151;
	add.f32 	%f177, %f175, %f176;
	add.s64 	%rd72, %rd129, 6144;
	// begin inline asm
	ld.global.nc.u32 %r152, [%rd72];
	// end inline asm
	mov.b32 	%f178, %r152;
	add.f32 	%f528, %f177, %f178;
	add.s32 	%r341, %r341, 2048;
	add.s64 	%rd129, %rd129, 8192;
	setp.lt.s32 	%p20, %r341, %r70;
	@%p20 bra 	$L__BB2_48;
$L__BB2_49:
	setp.lt.u32 	%p21, %r70, 512;
	@%p21 bra 	$L__BB2_54;
	// begin inline asm
	mov.u32 %r177, %laneid;
	// end inline asm
	mov.b32 	%r178, 1;
	mov.b32 	%r191, 31;
	mov.b32 	%r192, -1;
	// begin inline asm
	{  .reg .f32 r0;  .reg .pred p;  shfl.sync.down.b32 r0|p, %f528, %r178, %r191, %r192;  @p add.f32 r0, r0, %f528;  mov.f32 %f238, r0;}
	// end inline asm
	mov.b32 	%r181, 2;
	// begin inline asm
	{  .reg .f32 r0;  .reg .pred p;  shfl.sync.down.b32 r0|p, %f238, %r181, %r191, %r192;  @p add.f32 r0, r0, %f238;  mov.f32 %f241, r0;}
	// end inline asm
	mov.b32 	%r184, 4;
	// begin inline asm
	{  .reg .f32 r0;  .reg .pred p;  shfl.sync.down.b32 r0|p, %f241, %r184, %r191, %r192;  @p add.f32 r0, r0, %f241;  mov.f32 %f244, r0;}
	// end inline asm
	mov.b32 	%r187, 8;
	// begin inline asm
	{  .reg .f32 r0;  .reg .pred p;  shfl.sync.down.b32 r0|p, %f244, %r187, %r191, %r192;  @p add.f32 r0, r0, %f244;  mov.f32 %f247, r0;}
	// end inline asm
	mov.b32 	%r190, 16;
	// begin inline asm
	{  .reg .f32 r0;  .reg .pred p;  shfl.sync.down.b32 r0|p, %f247, %r190, %r191, %r192;  @p add.f32 r0, r0, %f247;  mov.f32 %f536, r0;}
	// end inline asm
	setp.ne.s32 	%p40, %r177, 0;
	@%p40 bra 	$L__BB2_52;
	shr.u32 	%r193, %r36, 3;
	and.b32  	%r194, %r193, 124;
	mov.u32 	%r195, _ZZN3cub18CUB_300001_SM_10006detail6reduce28DeviceReduceSingleTileKernelINS2_10policy_hubIfjN4cuda3std3__44plusIvEEE10Policy1000EPfSC_jS9_ffNS7_10__identityEEEvT0_T1_T2_T3_T4_T6_E12temp_storage;
	add.s32 	%r196, %r195, %r194;
	st.shared.f32 	[%r196+16], %f536;
$L__BB2_52:
	bar.sync 	0;
	setp.ne.s32 	%p41, %r36, 0;
	@%p41 bra 	$L__BB2_74;
	ld.shared.f32 	%f253, [_ZZN3cub18CUB_300001_SM_10006detail6reduce28DeviceReduceSingleTileKernelINS2_10policy_hubIfjN4cuda3std3__44plusIvEEE10Policy1000EPfSC_jS9_ffNS7_10__identityEEEvT0_T1_T2_T3_T4_T6_E12temp_storage+20];
	add.f32 	%f254, %f536, %f253;
	ld.shared.f32 	%f255, [_ZZN3cub18CUB_300001_SM_10006detail6reduce28DeviceReduceSingleTileKernelINS2_10policy_hubIfjN4cuda3std3__44plusIvEEE10Policy1000EPfSC_jS9_ffNS7_10__identityEEEvT0_T1_T2_T3_T4_T6_E12temp_storage+24];
	add.f32 	%f256, %f254, %f255;
	ld.shared.f32 	%f257, [_ZZN3cub18CUB_300001_SM_10006detail6reduce28DeviceReduceSingleTileKernelINS2_10policy_hubIfjN4cuda3std3__44plusIvEEE10Policy1000EPfSC_jS9_ffNS7_10__identityEEEvT0_T1_T2_T3_T4_T6_E12temp_storage+28];
	add.f32 	%f258, %f256, %f257;
	ld.shared.f32 	%f259, [_ZZN3cub18CUB_300001_SM_10006detail6reduce28DeviceReduceSingleTileKernelINS2_10policy_hubIfjN4cuda3std3__44plusIvEEE10Policy1000EPfSC_jS9_ffNS7_10__identityEEEvT0_T1_T2_T3_T4_T6_E12temp_storage+32];
	add.f32 	%f260, %f258, %f259;
	ld.shared.f32 	%f261, [_ZZN3cub18CUB_300001_SM_10006detail6reduce28DeviceReduceSingleTileKernelINS2_10policy_hubIfjN4cuda3std3__44plusIvEEE10Policy1000EPfSC_jS9_ffNS7_10__identityEEEvT0_T1_T2_T3_T4_T6_E12temp_storage+36];
	add.f32 	%f262, %f260, %f261;
	ld.shared.f32 	%f263, [_ZZN3cub18CUB_300001_SM_10006detail6reduce28DeviceReduceSingleTileKernelINS2_10policy_hubIfjN4cuda3std3__44plusIvEEE10Policy1000EPfSC_jS9_ffNS7_10__identityEEEvT0_T1_T2_T3_T4_T6_E12temp_storage+40];
	add.f32 	%f264, %f262, %f263;
	ld.shared.f32 	%f265, [_ZZN3cub18CUB_300001_SM_10006detail6reduce28DeviceReduceSingleTileKernelINS2_10policy_hubIfjN4cuda3std3__44plusIvEEE10Policy1000EPfSC_jS9_ffNS7_10__identityEEEvT0_T1_T2_T3_T4_T6_E12temp_storage+44];
	add.f32 	%f266, %f264, %f265;
	ld.shared.f32 	%f267, [_ZZN3cub18CUB_300001_SM_10006detail6reduce28DeviceReduceSingleTileKernelINS2_10policy_hubIfjN4cuda3std3__44plusIvEEE10Policy1000EPfSC_jS9_ffNS7_10__identityEEEvT0_T1_T2_T3_T4_T6_E12temp_storage+48];
	add.f32 	%f268, %f266, %f267;
	ld.shared.f32 	%f269, [_ZZN3cub18CUB_300001_SM_10006detail6reduce28DeviceReduceSingleTileKernelINS2_10policy_hubIfjN4cuda3std3__44plusIvEEE10Policy1000EPfSC_jS9_ffNS7_10__identityEEEvT0_T1_T2_T3_T4_T6_E12temp_storage+52];
	add.f32 	%f270, %f268, %f269;
	ld.shared.f32 	%f271, [_ZZN3cub18CUB_300001_SM_10006detail6reduce28DeviceReduceSingleTileKernelINS2_10policy_hubIfjN4cuda3std3__44plusIvEEE10Policy1000EPfSC_jS9_ffNS7_10__identityEEEvT0_T1_T2_T3_T4_T6_E12temp_storage+56];
	add.f32 	%f272, %f270, %f271;
	ld.shared.f32 	%f273, [_ZZN3cub18CUB_300001_SM_10006detail6reduce28DeviceReduceSingleTileKernelINS2_10policy_hubIfjN4cuda3std3__44plusIvEEE10Policy1000EPfSC_jS9_ffNS7_10__identityEEEvT0_T1_T2_T3_T4_T6_E12temp_storage+60];
	add.f32 	%f274, %f272, %f273;
	ld.shared.f32 	%f275, [_ZZN3cub18CUB_300001_SM_10006detail6reduce28DeviceReduceSingleTileKernelINS2_10policy_hubIfjN4cuda3std3__44plusIvEEE10Policy1000EPfSC_jS9_ffNS7_10__identityEEEvT0_T1_T2_T3_T4_T6_E12temp_storage+64];
	add.f32 	%f276, %f274, %f275;
	ld.shared.f32 	%f277, [_ZZN3cub18CUB_300001_SM_10006detail6reduce28DeviceReduceSingleTileKernelINS2_10policy_hubIfjN4cuda3std3__44plusIvEEE10Policy1000EPfSC_jS9_ffNS7_10__identityEEEvT0_T1_T2_T3_T4_T6_E12temp_storage+68];
	add.f32 	%f278, %f276, %f277;
	ld.shared.f32 	%f279, [_ZZN3cub18CUB_300001_SM_10006detail6reduce28DeviceReduceSingleTileKernelINS2_10policy_hubIfjN4cuda3std3__44plusIvEEE10Policy1000EPfSC_jS9_ffNS7_10__identityEEEvT0_T1_T2_T3_T4_T6_E12temp_storage+72];
	add.f32 	%f280, %f278, %f279;
	ld.shared.f32 	%f281, [_ZZN3cub18CUB_300001_SM_10006detail6reduce28DeviceReduceSingleTileKernelINS2_10policy_hubIfjN4cuda3std3__44plusIvEEE10Policy1000EPfSC_jS9_ffNS7_10__identityEEEvT0_T1_T2_T3_T4_T6_E12temp_storage+76];
	add.f32 	%f536, %f280, %f281;
	bra.uni 	$L__BB2_74;
$L__BB2_54:
	// begin inline asm
	mov.u32 %r153, %laneid;
	// end inline asm
	and.b32  	%r169, %r36, 992;
	add.s32 	%r170, %r169, 32;
	setp.gt.u32 	%p22, %r170, %r70;
	not.b32 	%r171, %r169;
	add.s32 	%r172, %r70, %r171;
	selp.b32 	%r167, %r172, 31, %p22;
	mov.b32 	%r154, 1;
	mov.b32 	%r168, -1;
	// begin inline asm
	{  .reg .f32 r0;  .reg .pred p;  shfl.sync.down.b32 r0|p, %f528, %r154, %r167, %r168;  @p add.f32 r0, r0, %f528;  mov.f32 %f179, r0;}
	// end inline asm
	mov.b32 	%r157, 2;
	// begin inline asm
	{  .reg .f32 r0;  .reg .pred p;  shfl.sync.down.b32 r0|p, %f179, %r157, %r167, %r168;  @p add.f32 r0, r0, %f179;  mov.f32 %f182, r0;}
	// end inline asm
	mov.b32 	%r160, 4;
	// begin inline asm
	{  .reg .f32 r0;  .reg .pred p;  shfl.sync.down.b32 r0|p, %f182, %r160, %r167, %r168;  @p add.f32 r0, r0, %f182;  mov.f32 %f185, r0;}
	// end inline asm
	mov.b32 	%r163, 8;
	// begin inline asm
	{  .reg .f32 r0;  .reg .pred p;  shfl.sync.down.b32 r0|p, %f185, %r163, %r167, %r168;  @p add.f32 r0, r0, %f185;  mov.f32 %f188, r0;}
	// end inline asm
	mov.b32 	%r166, 16;
	// begin inline asm
	{  .reg .f32 r0;  .reg .pred p;  shfl.sync.down.b32 r0|p, %f188, %r166, %r167, %r168;  @p add.f32 r0, r0, %f188;  mov.f32 %f536, r0;}
	// end inline asm
	setp.ne.s32 	%p23, %r153, 0;
	@%p23 bra 	$L__BB2_56;
	shr.u32 	%r173, %r36, 3;
	and.b32  	%r174, %r173, 124;
	mov.u32 	%r175, _ZZN3cub18CUB_300001_SM_10006detail6reduce28DeviceReduceSingleTileKernelINS2_10policy_hubIfjN4cuda3std3__44plusIvEEE10Policy1000EPfSC_jS9_ffNS7_10__identityEEEvT0_T1_T2_T3_T4_T6_E12temp_storage;
	add.s32 	%r176, %r175, %r174;
	st.shared.f32 	[%r176+16], %f536;
$L__BB2_56:
	bar.sync 	0;
	setp.ne.s32 	%p24, %r36, 0;
	@%p24 bra 	$L__BB2_74;
	setp.gt.u32 	%p25, %r70, 32;
	ld.shared.f32 	%f194, [_ZZN3cub18CUB_300001_SM_10006detail6reduce28DeviceReduceSingleTileKernelINS2_10policy_hubIfjN4cuda3std3__44plusIvEEE10Policy1000EPfSC_jS9_ffNS7_10__identityEEEvT0_T1_T2_T3_T4_T6_E12temp_storage+20];
	add.f32 	%f195, %f536, %f194;
	selp.f32 	%f196, %f195, %f536, %p25;
	setp.gt.u32 	%p26, %r70, 64;
	ld.shared.f32 	%f197, [_ZZN3cub18CUB_300001_SM_10006detail6reduce28DeviceReduceSingleTileKernelINS2_10policy_hubIfjN4cuda3std3__44plusIvEEE10Policy1000EPfSC_jS9_ffNS7_10__identityEEEvT0_T1_T2_T3_T4_T6_E12temp_storage+24];
	add.f32 	%f198, %f197, %f196;
	selp.f32 	%f199, %f198, %f196, %p26;
	setp.gt.u32 	%p27, %r70, 96;
	ld.shared.f32 	%f200, [_ZZN3cub18CUB_300001_SM_10006detail6reduce28DeviceReduceSingleTileKernelINS2_10policy_hubIfjN4cuda3std3__44plusIvEEE10Policy1000EPfSC_jS9_ffNS7_10__identityEEEvT0_T1_T2_T3_T4_T6_E12temp_storage+28];
	add.f32 	%f201, %f200, %f199;
	selp.f32 	%f202, %f201, %f199, %p27;
	setp.gt.u32 	%p28, %r70, 128;
	ld.shared.f32 	%f203, [_ZZN3cub18CUB_300001_SM_10006detail6reduce28DeviceReduceSingleTileKernelINS2_10policy_hubIfjN4cuda3std3__44plusIvEEE10Policy1000EPfSC_jS9_ffNS7_10__identityEEEvT0_T1_T2_T3_T4_T6_E12temp_storage+32];
	add.f32 	%f204, %f203, %f202;
	selp.f32 	%f205, %f204, %f202, %p28;
	setp.gt.u32 	%p29, %r70, 160;
	ld.shared.f32 	%f206, [_ZZN3cub18CUB_300001_SM_10006detail6reduce28DeviceReduceSingleTileKernelINS2_10policy_hubIfjN4cuda3std3__44plusIvEEE10Policy1000EPfSC_jS9_ffNS7_10__identityEEEvT0_T1_T2_T3_T4_T6_E12temp_storage+36];
	add.f32 	%f207, %f206, %f205;
	selp.f32 	%f208, %f207, %f205, %p29;
	setp.gt.u32 	%p30, %r70, 192;
	ld.shared.f32 	%f209, [_ZZN3cub18CUB_300001_SM_10006detail6reduce28DeviceReduceSingleTileKernelINS2_10policy_hubIfjN4cuda3std3__44plusIvEEE10Policy1000EPfSC_jS9_ffNS7_10__identityEEEvT0_T1_T2_T3_T4_T6_E12temp_storage+40];
	add.f32 	%f210, %f209, %f208;
	selp.f32 	%f211, %f210, %f208, %p30;
	setp.gt.u32 	%p31, %r70, 224;
	ld.shared.f32 	%f212, [_ZZN3cub18CUB_300001_SM_10006detail6reduce28DeviceReduceSingleTileKernelINS2_10policy_hubIfjN4cuda3std3__44plusIvEEE10Policy1000EPfSC_jS9_ffNS7_10__identityEEEvT0_T1_T2_T3_T4_T6_E12temp_storage+44];
	add.f32 	%f213, %f212, %f211;
	selp.f32 	%f214, %f213, %f211, %p31;
	setp.gt.u32 	%p32, %r70, 256;
	ld.shared.f32 	%f215, [_ZZN3cub18CUB_300001_SM_10006detail6reduce28DeviceReduceSingleTileKernelINS2_10policy_hubIfjN4cuda3std3__44plusIvEEE10Policy1000EPfSC_jS9_ffNS7_10__identityEEEvT0_T1_T2_T3_T4_T6_E12temp_storage+48];
	add.f32 	%f216, %f215, %f214;
	selp.f32 	%f217, %f216, %f214, %p32;
	setp.gt.u32 	%p33, %r70, 288;
	ld.shared.f32 	%f218, [_ZZN3cub18CUB_300001_SM_10006detail6reduce28DeviceReduceSingleTileKernelINS2_10policy_hubIfjN4cuda3std3__44plusIvEEE10Policy1000EPfSC_jS9_ffNS7_10__identityEEEvT0_T1_T2_T3_T4_T6_E12temp_storage+52];
	add.f32 	%f219, %f218, %f217;
	selp.f32 	%f220, %f219, %f217, %p33;
	setp.gt.u32 	%p34, %r70, 320;
	ld.shared.f32 	%f221, [_ZZN3cub18CUB_300001_SM_10006detail6reduce28DeviceReduceSingleTileKernelINS2_10policy_hubIfjN4cuda3std3__44plusIvEEE10Policy1000EPfSC_jS9_ffNS7_10__identityEEEvT0_T1_T2_T3_T4_T6_E12temp_storage+56];
	add.f32 	%f222, %f221, %f220;
	selp.f32 	%f223, %f222, %f220, %p34;
	setp.gt.u32 	%p35, %r70, 352;
	ld.shared.f32 	%f224, [_ZZN3cub18CUB_300001_SM_10006detail6reduce28DeviceReduceSingleTileKernelINS2_10policy_hubIfjN4cuda3std3__44plusIvEEE10Policy1000EPfSC_jS9_ffNS7_10__identityEEEvT0_T1_T2_T3_T4_T6_E12temp_storage+60];
	add.f32 	%f225, %f224, %f223;
	selp.f32 	%f226, %f225, %f223, %p35;
	setp.gt.u32 	%p36, %r70, 384;
	ld.shared.f32 	%f227, [_ZZN3cub18CUB_300001_SM_10006detail6reduce28DeviceReduceSingleTileKernelINS2_10policy_hubIfjN4cuda3std3__44plusIvEEE10Policy1000EPfSC_jS9_ffNS7_10__identityEEEvT0_T1_T2_T3_T4_T6_E12temp_storage+64];
	add.f32 	%f228, %f227, %f226;
	selp.f32 	%f229, %f228, %f226, %p36;
	setp.gt.u32 	%p37, %r70, 416;
	ld.shared.f32 	%f230, [_ZZN3cub18CUB_300001_SM_10006detail6reduce28DeviceReduceSingleTileKernelINS2_10policy_hubIfjN4cuda3std3__44plusIvEEE10Policy1000EPfSC_jS9_ffNS7_10__identityEEEvT0_T1_T2_T3_T4_T6_E12temp_storage+68];
	add.f32 	%f231, %f230, %f229;
	selp.f32 	%f232, %f231, %f229, %p37;
	setp.gt.u32 	%p38, %r70, 448;
	ld.shared.f32 	%f233, [_ZZN3cub18CUB_300001_SM_10006detail6reduce28DeviceReduceSingleTileKernelINS2_10policy_hubIfjN4cuda3std3__44plusIvEEE10Policy1000EPfSC_jS9_ffNS7_10__identityEEEvT0_T1_T2_T3_T4_T6_E12temp_storage+72];
	add.f32 	%f234, %f233, %f232;
	selp.f32 	%f235, %f234, %f232, %p38;
	setp.gt.u32 	%p39, %r70, 480;
	ld.shared.f32 	%f236, [_ZZN3cub18CUB_300001_SM_10006detail6reduce28DeviceReduceSingleTileKernelINS2_10policy_hubIfjN4cuda3std3__44plusIvEEE10Policy1000EPfSC_jS9_ffNS7_10__identityEEEvT0_T1_T2_T3_T4_T6_E12temp_storage+76];
	add.f32 	%f237, %f236, %f235;
	selp.f32 	%f536, %f237, %f235, %p39;
	bra.uni 	$L__BB2_74;
$L__BB2_58:
	mov.u32 	%r48, %tid.x;
	mul.wide.u32 	%rd34, %r48, 4;
	add.s64 	%rd18, %rd15, %rd34;
	// begin inline asm
	ld.global.nc.u32 %r71, [%rd18];
	// end inline asm
	mov.b32 	%f55, %r71;
	add.s64 	%rd19, %rd18, 2048;
	// begin inline asm
	ld.global.nc.u32 %r72, [%rd19];
	// end inline asm
	mov.b32 	%f56, %r72;
	add.s64 	%rd20, %rd18, 4096;
	// begin inline asm
	ld.global.nc.u32 %r73, [%rd20];
	// end inline asm
	mov.b32 	%f57, %r73;
	add.s64 	%rd21, %rd18, 6144;
	// begin inline asm
	ld.global.nc.u32 %r74, [%rd21];
	// end inline asm
	mov.b32 	%f58, %r74;
	add.s64 	%rd22, %rd18, 8192;
	// begin inline asm
	ld.global.nc.u32 %r75, [%rd22];
	// end inline asm
	mov.b32 	%f59, %r75;
	add.s64 	%rd23, %rd18, 10240;
	// begin inline asm
	ld.global.nc.u32 %r76, [%rd23];
	// end inline asm
	mov.b32 	%f60, %r76;
	add.s64 	%rd24, %rd18, 12288;
	// begin inline asm
	ld.global.nc.u32 %r77, [%rd24];
	// end inline asm
	mov.b32 	%f61, %r77;
	add.s64 	%rd25, %rd18, 14336;
	// begin inline asm
	ld.global.nc.u32 %r78, [%rd25];
	// end inline asm
	mov.b32 	%f62, %r78;
	add.s64 	%rd26, %rd18, 16384;
	// begin inline asm
	ld.global.nc.u32 %r79, [%rd26];
	// end inline asm
	mov.b32 	%f63, %r79;
	add.s64 	%rd27, %rd18, 18432;
	// begin inline asm
	ld.global.nc.u32 %r80, [%rd27];
	// end inline asm
	mov.b32 	%f64, %r80;
	add.s64 	%rd28, %rd18, 20480;
	// begin inline asm
	ld.global.nc.u32 %r81, [%rd28];
	// end inline asm
	mov.b32 	%f65, %r81;
	add.s64 	%rd29, %rd18, 22528;
	// begin inline asm
	ld.global.nc.u32 %r82, [%rd29];
	// end inline asm
	mov.b32 	%f66, %r82;
	add.s64 	%rd30, %rd18, 24576;
	// begin inline asm
	ld.global.nc.u32 %r83, [%rd30];
	// end inline asm
	mov.b32 	%f67, %r83;
	add.s64 	%rd31, %rd18, 26624;
	// begin inline asm
	ld.global.nc.u32 %r84, [%rd31];
	// end inline asm
	mov.b32 	%f68, %r84;
	add.s64 	%rd32, %rd18, 28672;
	// begin inline asm
	ld.global.nc.u32 %r85, [%rd32];
	// end inline asm
	mov.b32 	%f69, %r85;
	add.s64 	%rd33, %rd18, 30720;
	// begin inline asm
	ld.global.nc.u32 %r86, [%rd33];
	// end inline asm
	mov.b32 	%f70, %r86;
	add.f32 	%f71, %f55, %f56;
	add.f32 	%f72, %f57, %f58;
	add.f32 	%f73, %f59, %f60;
	add.f32 	%f74, %f61, %f62;
	add.f32 	%f75, %f63, %f64;
	add.f32 	%f76, %f65, %f66;
	add.f32 	%f77, %f67, %f68;
	add.f32 	%f78, %f69, %f70;
	add.f32 	%f79, %f71, %f72;
	add.f32 	%f80, %f73, %f74;
	add.f32 	%f81, %f75, %f76;
	add.f32 	%f82, %f77, %f78;
	add.f32 	%f83, %f79, %f80;
	add.f32 	%f84, %f81, %f82;
	add.f32 	%f535, %f83, %f84;
	add.s32 	%r49, %r70, -8192;
	setp.lt.u32 	%p4, %r49, 8192;
	mov.b32 	%r344, 8192;
	@%p4 bra 	$L__BB2_62;
	mov.b32 	%r344, 8192;
$L__BB2_60:
	add.s32 	%r105, %r48, %r344;
	mul.wide.u32 	%rd51, %r105, 4;
	add.s64 	%rd35, %rd15, %rd51;
	// begin inline asm
	ld.global.nc.u32 %r89, [%rd35];
	// end inline asm
	mov.b32 	%f85, %r89;
	mul.wide.u32 	%rd52, %r344, 4;
	add.s64 	%rd53, %rd18, %rd52;
	add.s64 	%rd36, %rd53, 2048;
	// begin inline asm
	ld.global.nc.u32 %r90, [%rd36];
	// end inline asm
	mov.b32 	%f86, %r90;
	add.s64 	%rd37, %rd53, 4096;
	// begin inline asm
	ld.global.nc.u32 %r91, [%rd37];
	// end inline asm
	mov.b32 	%f87, %r91;
	add.s64 	%rd38, %rd53, 6144;
	// begin inline asm
	ld.global.nc.u32 %r92, [%rd38];
	// end inline asm
	mov.b32 	%f88, %r92;
	add.s64 	%rd39, %rd53, 8192;
	// begin inline asm
	ld.global.nc.u32 %r93, [%rd39];
	// end inline asm
	mov.b32 	%f89, %r93;
	add.s64 	%rd40, %rd53, 10240;
	// begin inline asm
	ld.global.nc.u32 %r94, [%rd40];
	// end inline asm
	mov.b32 	%f90, %r94;
	add.s64 	%rd41, %rd53, 12288;
	// begin inline asm
	ld.global.nc.u32 %r95, [%rd41];
	// end inline asm
	mov.b32 	%f91, %r95;
	add.s64 	%rd42, %rd53, 14336;
	// begin inline asm
	ld.global.nc.u32 %r96, [%rd42];
	// end inline asm
	mov.b32 	%f92, %r96;
	add.s64 	%rd43, %rd53, 16384;
	// begin inline asm
	ld.global.nc.u32 %r97, [%rd43];
	// end inline asm
	mov.b32 	%f93, %r97;
	add.s64 	%rd44, %rd53, 18432;
	// begin inline asm
	ld.global.nc.u32 %r98, [%rd44];
	// end inline asm
	mov.b32 	%f94, %r98;
	add.s64 	%rd45, %rd53, 20480;
	// begin inline asm
	ld.global.nc.u32 %r99, [%rd45];
	// end inline asm
	mov.b32 	%f95, %r99;
	add.s64 	%rd46, %rd53, 22528;
	// begin inline asm
	ld.global.nc.u32 %r100, [%rd46];
	// end inline asm
	mov.b32 	%f96, %r100;
	add.s64 	%rd47, %rd53, 24576;
	// begin inline asm
	ld.global.nc.u32 %r101, [%rd47];
	// end inline asm
	mov.b32 	%f97, %r101;
	add.s64 	%rd48, %rd53, 26624;
	// begin inline asm
	ld.global.nc.u32 %r102, [%rd48];
	// end inline asm
	mov.b32 	%f98, %r102;
	add.s64 	%rd49, %rd53, 28672;
	// begin inline asm
	ld.global.nc.u32 %r103, [%rd49];
	// end inline asm
	mov.b32 	%f99, %r103;
	add.s64 	%rd50, %rd53, 30720;
	// begin inline asm
	ld.global.nc.u32 %r104, [%rd50];
	// end inline asm
	mov.b32 	%f100, %r104;
	add.f32 	%f101, %f535, %f85;
	add.f32 	%f102, %f86, %f87;
	add.f32 	%f103, %f88, %f89;
	add.f32 	%f104, %f90, %f91;
	add.f32 	%f105, %f92, %f93;
	add.f32 	%f106, %f94, %f95;
	add.f32 	%f107, %f96, %f97;
	add.f32 	%f108, %f98, %f99;
	add.f32 	%f109, %f101, %f102;
	add.f32 	%f110, %f103, %f104;
	add.f32 	%f111, %f105, %f106;
	add.f32 	%f112, %f107, %f108;
	add.f32 	%f113, %f109, %f110;
	add.f32 	%f114, %f111, %f112;
	add.f32 	%f115, %f113, %f114;
	add.f32 	%f535, %f115, %f100;
	sub.s32 	%r106, %r70, %r344;
	setp.lt.u32 	%p5, %r106, 8192;
	@%p5 bra 	$L__BB2_70;
	add.s32 	%r344, %r344, 8192;
	setp.le.u32 	%p6, %r344, %r49;
	@%p6 bra 	$L__BB2_60;
$L__BB2_62:
	setp.le.u32 	%p7, %r70, %r344;
	@%p7 bra 	$L__BB2_70;
	sub.s32 	%r53, %r70, %r344;
	setp.ge.s32 	%p8, %r48, %r53;
	@%p8 bra 	$L__BB2_70;
	not.b32 	%r107, %r48;
	add.s32 	%r108, %r70, %r107;
	sub.s32 	%r54, %r108, %r344;
	and.b32  	%r109, %r54, 1536;
	setp.eq.s32 	%p9, %r109, 1536;
	mov.u32 	%r348, %r48;
	@%p9 bra 	$L__BB2_67;
	add.s32 	%r346, %r48, %r344;
	shr.u32 	%r110, %r54, 9;
	add.s32 	%r111, %r110, 1;
	and.b32  	%r112, %r111, 3;
	neg.s32 	%r345, %r112;
	mov.u32 	%r348, %r48;
$L__BB2_66:
	.pragma "nounroll";
	mul.wide.u32 	%rd55, %r346, 4;
	add.s64 	%rd54, %rd15, %rd55;
	// begin inline asm
	ld.global.nc.u32 %r113, [%rd54];
	// end inline asm
	mov.b32 	%f117, %r113;
	add.f32 	%f535, %f535, %f117;
	add.s32 	%r348, %r348, 512;
	add.s32 	%r346, %r346, 512;
	add.s32 	%r345, %r345, 1;
	setp.ne.s32 	%p10, %r345, 0;
	@%p10 bra 	$L__BB2_66;
$L__BB2_67:
	setp.lt.u32 	%p11, %r54, 1536;
	@%p11 bra 	$L__BB2_70;
	add.s32 	%r350, %r348, 1024;
	add.s32 	%r349, %r348, %r344;
$L__BB2_69:
	mul.wide.u32 	%rd60, %r349, 4;
	add.s64 	%rd56, %rd15, %rd60;
	// begin inline asm
	ld.global.nc.u32 %r114, [%rd56];
	// end inline asm
	mov.b32 	%f118, %r114;
	add.f32 	%f119, %f535, %f118;
	add.s32 	%r118, %r349, 512;
	mul.wide.u32 	%rd61, %r118, 4;
	add.s64 	%rd57, %rd15, %rd61;
	// begin inline asm
	ld.global.nc.u32 %r115, [%rd57];
	// end inline asm
	mov.b32 	%f120, %r115;
	add.f32 	%f121, %f119, %f120;
	add.s32 	%r119, %r349, 1024;
	mul.wide.u32 	%rd62, %r119, 4;
	add.s64 	%rd58, %rd15, %rd62;
	// begin inline asm
	ld.global.nc.u32 %r116, [%rd58];
	// end inline asm
	mov.b32 	%f122, %r116;
	add.f32 	%f123, %f121, %f122;
	add.s32 	%r120, %r349, 1536;
	mul.wide.u32 	%rd63, %r120, 4;
	add.s64 	%rd59, %rd15, %rd63;
	// begin inline asm
	ld.global.nc.u32 %r117, [%rd59];
	// end inline asm
	mov.b32 	%f124, %r117;
	add.f32 	%f535, %f123, %f124;
	add.s32 	%r68, %r350, 2048;
	add.s32 	%r121, %r350, 1024;
	add.s32 	%r349, %r349, 2048;
	setp.lt.s32 	%p12, %r121, %r53;
	mov.u32 	%r350, %r68;
	@%p12 bra 	$L__BB2_69;
$L__BB2_70:
	// begin inline asm
	mov.u32 %r122, %laneid;
	// end inline asm
	mov.b32 	%r123, 1;
	mov.b32 	%r136, 31;
	mov.b32 	%r137, -1;
	// begin inline asm
	{  .reg .f32 r0;  .reg .pred p;  shfl.sync.down.b32 r0|p, %f535, %r123, %r136, %r137;  @p add.f32 r0, r0, %f535;  mov.f32 %f125, r0;}
	// end inline asm
	mov.b32 	%r126, 2;
	// begin inline asm
	{  .reg .f32 r0;  .reg .pred p;  shfl.sync.down.b32 r0|p, %f125, %r126, %r136, %r137;  @p add.f32 r0, r0, %f125;  mov.f32 %f128, r0;}
	// end inline asm
	mov.b32 	%r129, 4;
	// begin inline asm
	{  .reg .f32 r0;  .reg .pred p;  shfl.sync.down.b32 r0|p, %f128, %r129, %r136, %r137;  @p add.f32 r0, r0, %f128;  mov.f32 %f131, r0;}
	// end inline asm
	mov.b32 	%r132, 8;
	// begin inline asm
	{  .reg .f32 r0;  .reg .pred p;  shfl.sync.down.b32 r0|p, %f131, %r132, %r136, %r137;  @p add.f32 r0, r0, %f131;  mov.f32 %f134, r0;}
	// end inline asm
	mov.b32 	%r135, 16;
	// begin inline asm
	{  .reg .f32 r0;  .reg .pred p;  shfl.sync.down.b32 r0|p, %f134, %r135, %r136, %r137;  @p add.f32 r0, r0, %f134;  mov.f32 %f536, r0;}
	// end inline asm
	setp.ne.s32 	%p13, %r122, 0;
	@%p13 bra 	$L__BB2_72;
	shr.u32 	%r138, %r48, 3;
	and.b32  	%r139, %r138, 124;
	mov.u32 	%r140, _ZZN3cub18CUB_300001_SM_10006detail6reduce28DeviceReduceSingleTileKernelINS2_10policy_hubIfjN4cuda3std3__44plusIvEEE10Policy1000EPfSC_jS9_ffNS7_10__identityEEEvT0_T1_T2_T3_T4_T6_E12temp_storage;
	add.s32 	%r141, %r140, %r139;
	st.shared.f32 	[%r141+16], %f536;
$L__BB2_72:
	bar.sync 	0;
	setp.ne.s32 	%p14, %r48, 0;
	@%p14 bra 	$L__BB2_74;
	ld.shared.f32 	%f140, [_ZZN3cub18CUB_300001_SM_10006detail6reduce28DeviceReduceSingleTileKernelINS2_10policy_hubIfjN4cuda3std3__44plusIvEEE10Policy1000EPfSC_jS9_ffNS7_10__identityEEEvT0_T1_T2_T3_T4_T6_E12temp_storage+20];
	add.f32 	%f141, %f536, %f140;
	ld.shared.f32 	%f142, [_ZZN3cub18CUB_300001_SM_10006detail6reduce28DeviceReduceSingleTileKernelINS2_10policy_hubIfjN4cuda3std3__44plusIvEEE10Policy1000EPfSC_jS9_ffNS7_10__identityEEEvT0_T1_T2_T3_T4_T6_E12temp_storage+24];
	add.f32 	%f143, %f141, %f142;
	ld.shared.f32 	%f144, [_ZZN3cub18CUB_300001_SM_10006detail6reduce28DeviceReduceSingleTileKernelINS2_10policy_hubIfjN4cuda3std3__44plusIvEEE10Policy1000EPfSC_jS9_ffNS7_10__identityEEEvT0_T1_T2_T3_T4_T6_E12temp_storage+28];
	add.f32 	%f145, %f143, %f144;
	ld.shared.f32 	%f146, [_ZZN3cub18CUB_300001_SM_10006detail6reduce28DeviceReduceSingleTileKernelINS2_10policy_hubIfjN4cuda3std3__44plusIvEEE10Policy1000EPfSC_jS9_ffNS7_10__identityEEEvT0_T1_T2_T3_T4_T6_E12temp_storage+32];
	add.f32 	%f147, %f145, %f146;
	ld.shared.f32 	%f148, [_ZZN3cub18CUB_300001_SM_10006detail6reduce28DeviceReduceSingleTileKernelINS2_10policy_hubIfjN4cuda3std3__44plusIvEEE10Policy1000EPfSC_jS9_ffNS7_10__identityEEEvT0_T1_T2_T3_T4_T6_E12temp_storage+36];
	add.f32 	%f149, %f147, %f148;
	ld.shared.f32 	%f150, [_ZZN3cub18CUB_300001_SM_10006detail6reduce28DeviceReduceSingleTileKernelINS2_10policy_hubIfjN4cuda3std3__44plusIvEEE10Policy1000EPfSC_jS9_ffNS7_10__identityEEEvT0_T1_T2_T3_T4_T6_E12temp_storage+40];
	add.f32 	%f151, %f149, %f150;
	ld.shared.f32 	%f152, [_ZZN3cub18CUB_300001_SM_10006detail6reduce28DeviceReduceSingleTileKernelINS2_10policy_hubIfjN4cuda3std3__44plusIvEEE10Policy1000EPfSC_jS9_ffNS7_10__identityEEEvT0_T1_T2_T3_T4_T6_E12temp_storage+44];
	add.f32 	%f153, %f151, %f152;
	ld.shared.f32 	%f154, [_ZZN3cub18CUB_300001_SM_10006detail6reduce28DeviceReduceSingleTileKernelINS2_10policy_hubIfjN4cuda3std3__44plusIvEEE10Policy1000EPfSC_jS9_ffNS7_10__identityEEEvT0_T1_T2_T3_T4_T6_E12temp_storage+48];
	add.f32 	%f155, %f153, %f154;
	ld.shared.f32 	%f156, [_ZZN3cub18CUB_300001_SM_10006detail6reduce28DeviceReduceSingleTileKernelINS2_10policy_hubIfjN4cuda3std3__44plusIvEEE10Policy1000EPfSC_jS9_ffNS7_10__identityEEEvT0_T1_T2_T3_T4_T6_E12temp_storage+52];
	add.f32 	%f157, %f155, %f156;
	ld.shared.f32 	%f158, [_ZZN3cub18CUB_300001_SM_10006detail6reduce28DeviceReduceSingleTileKernelINS2_10policy_hubIfjN4cuda3std3__44plusIvEEE10Policy1000EPfSC_jS9_ffNS7_10__identityEEEvT0_T1_T2_T3_T4_T6_E12temp_storage+56];
	add.f32 	%f159, %f157, %f158;
	ld.shared.f32 	%f160, [_ZZN3cub18CUB_300001_SM_10006detail6reduce28DeviceReduceSingleTileKernelINS2_10policy_hubIfjN4cuda3std3__44plusIvEEE10Policy1000EPfSC_jS9_ffNS7_10__identityEEEvT0_T1_T2_T3_T4_T6_E12temp_storage+60];
	add.f32 	%f161, %f159, %f160;
	ld.shared.f32 	%f162, [_ZZN3cub18CUB_300001_SM_10006detail6reduce28DeviceReduceSingleTileKernelINS2_10policy_hubIfjN4cuda3std3__44plusIvEEE10Policy1000EPfSC_jS9_ffNS7_10__identityEEEvT0_T1_T2_T3_T4_T6_E12temp_storage+64];
	add.f32 	%f163, %f161, %f162;
	ld.shared.f32 	%f164, [_ZZN3cub18CUB_300001_SM_10006detail6reduce28DeviceReduceSingleTileKernelINS2_10policy_hubIfjN4cuda3std3__44plusIvEEE10Policy1000EPfSC_jS9_ffNS7_10__identityEEEvT0_T1_T2_T3_T4_T6_E12temp_storage+68];
	add.f32 	%f165, %f163, %f164;
	ld.shared.f32 	%f166, [_ZZN3cub18CUB_300001_SM_10006detail6reduce28DeviceReduceSingleTileKernelINS2_10policy_hubIfjN4cuda3std3__44plusIvEEE10Policy1000EPfSC_jS9_ffNS7_10__identityEEEvT0_T1_T2_T3_T4_T6_E12temp_storage+72];
	add.f32 	%f167, %f165, %f166;
	ld.shared.f32 	%f168, [_ZZN3cub18CUB_300001_SM_10006detail6reduce28DeviceReduceSingleTileKernelINS2_10policy_hubIfjN4cuda3std3__44plusIvEEE10Policy1000EPfSC_jS9_ffNS7_10__identityEEEvT0_T1_T2_T3_T4_T6_E12temp_storage+76];
	add.f32 	%f536, %f167, %f168;
$L__BB2_74:
	mov.u32 	%r323, %tid.x;
	setp.ne.s32 	%p81, %r323, 0;
	@%p81 bra 	$L__BB2_76;
	add.f32 	%f509, %f54, %f536;
	st.global.f32 	[%rd1], %f509;
$L__BB2_76:
	ret;

}
	// .globl	_ZN3cub18CUB_300001_SM_10006detail6reduce18DeviceReduceKernelINS2_10policy_hubIfjN4cuda3std3__44plusIvEEE10Policy1000EPfjS9_fNS7_10__identityEEEvT0_PT3_T1_NS0_13GridEvenShareISH_EET2_T4_
.visible .entry _ZN3cub18CUB_300001_SM_10006detail6reduce18DeviceReduceKernelINS2_10policy_hubIfjN4cuda3std3__44plusIvEEE10Policy1000EPfjS9_fNS7_10__identityEEEvT0_PT3_T1_NS0_13GridEvenShareISH_EET2_T4_(
	.param .u64 .ptr .align 1 _ZN3cub18CUB_300001_SM_10006detail6reduce18DeviceReduceKernelINS2_10policy_hubIfjN4cuda3std3__44plusIvEEE10Policy1000EPfjS9_fNS7_10__identityEEEvT0_PT3_T1_NS0_13GridEvenShareISH_EET2_T4__param_0,
	.param .u64 .ptr .align 1 _ZN3cub18CUB_300001_SM_10006detail6reduce18DeviceReduceKernelINS2_10policy_hubIfjN4cuda3std3__44plusIvEEE10Policy1000EPfjS9_fNS7_10__identityEEEvT0_PT3_T1_NS0_13GridEvenShareISH_EET2_T4__param_1,
	.param .u32 _ZN3cub18CUB_300001_SM_10006detail6reduce18DeviceReduceKernelINS2_10policy_hubIfjN4cuda3std3__44plusIvEEE10Policy1000EPfjS9_fNS7_10__identityEEEvT0_PT3_T1_NS0_13GridEvenShareISH_EET2_T4__param_2,
	.param .align 4 .b8 _ZN3cub18CUB_300001_SM_10006detail6reduce18DeviceReduceKernelINS2_10policy_hubIfjN4cuda3std3__44plusIvEEE10Policy1000EPfjS9_fNS7_10__identityEEEvT0_PT3_T1_NS0_13GridEvenShareISH_EET2_T4__param_3[40],
	.param .align 1 .b8 _ZN3cub18CUB_300001_SM_10006detail6reduce18DeviceReduceKernelINS2_10policy_hubIfjN4cuda3std3__44plusIvEEE10Policy1000EPfjS9_fNS7_10__identityEEEvT0_PT3_T1_NS0_13GridEvenShareISH_EET2_T4__param_4[1],
	.param .align 1 .b8 _ZN3cub18CUB_300001_SM_10006detail6reduce18DeviceReduceKernelINS2_10policy_hubIfjN4cuda3std3__44plusIvEEE10Policy1000EPfjS9_fNS7_10__identityEEEvT0_PT3_T1_NS0_13GridEvenShareISH_EET2_T4__param_5[1]
)
.maxntid 512
{
	.reg .pred 	%p<81>;
	.reg .b32 	%r<410>;
	.reg .b32 	%f<531>;
	.reg .b64 	%rd<120>;
	// demoted variable
	.shared .align 4 .b8 _ZZN3cub18CUB_300001_SM_10006detail6reduce18DeviceReduceKernelINS2_10policy_hubIfjN4cuda3std3__44plusIvEEE10Policy1000EPfjS9_fNS7_10__identityEEEvT0_PT3_T1_NS0_13GridEvenShareISH_EET2_T4_E12temp_storage[84];
	ld.param.u32 	%r1, [_ZN3cub18CUB_300001_SM_10006detail6reduce18DeviceReduceKernelINS2_10policy_hubIfjN4cuda3std3__44plusIvEEE10Policy1000EPfjS9_fNS7_10__identityEEEvT0_PT3_T1_NS0_13GridEvenShareISH_EET2_T4__param_3+20];
	ld.param.u64 	%rd1, [_ZN3cub18CUB_300001_SM_10006detail6reduce18DeviceReduceKernelINS2_10policy_hubIfjN4cuda3std3__44plusIvEEE10Policy1000EPfjS9_fNS7_10__identityEEEvT0_PT3_T1_NS0_13GridEvenShareISH_EET2_T4__param_0];
	ld.param.u32 	%r2, [_ZN3cub18CUB_300001_SM_10006detail6reduce18DeviceReduceKernelINS2_10policy_hubIfjN4cuda3std3__44plusIvEEE10Policy1000EPfjS9_fNS7_10__identityEEEvT0_PT3_T1_NS0_13GridEvenShareISH_EET2_T4__param_3+24];
	mov.u32 	%r3, %ctaid.x;
	shl.b32 	%r4, %r2, 13;
	shl.b32 	%r5, %r3, 13;
	and.b64  	%rd3, %rd1, 7;
	setp.ne.s64 	%p1, %rd3, 0;
	@%p1 bra 	$L__BB3_36;
	sub.s32 	%r6, %r1, %r5;
	setp.gt.u32 	%p41, %r6, 8191;
	@%p41 bra 	$L__BB3_20;
	mov.u32 	%r7, %tid.x;
	setp.ge.u32 	%p53, %r7, %r6;
	mov.f32 	%f511, 0f00000000;
	mov.u32 	%r380, %r7;
	@%p53 bra 	$L__BB3_4;
	add.s32 	%r315, %r5, %r7;
	mul.wide.u32 	%rd105, %r315, 4;
	add.s64 	%rd104, %rd1, %rd105;
	// begin inline asm
	ld.global.nc.u32 %r314, [%rd104];
	// end inline asm
	mov.b32 	%f511, %r314;
	add.s32 	%r380, %r7, 512;
$L__BB3_4:
	setp.ge.u32 	%p54, %r380, %r6;
	@%p54 bra 	$L__BB3_11;
	not.b32 	%r316, %r380;
	add.s32 	%r10, %r1, %r316;
	and.b32  	%r317, %r10, 1536;
	setp.eq.s32 	%p55, %r317, 1536;
	@%p55 bra 	$L__BB3_8;
	add.s32 	%r378, %r380, %r5;
	shr.u32 	%r318, %r10, 9;
	add.s32 	%r319, %r318, 1;
	and.b32  	%r320, %r319, 3;
	neg.s32 	%r377, %r320;
$L__BB3_7:
	.pragma "nounroll";
	mul.wide.u32 	%rd107, %r378, 4;
	add.s64 	%rd106, %rd1, %rd107;
	// begin inline asm
	ld.global.nc.u32 %r321, [%rd106];
	// end inline asm
	mov.b32 	%f395, %r321;
	add.f32 	%f511, %f511, %f395;
	add.s32 	%r380, %r380, 512;
	add.s32 	%r378, %r378, 512;
	add.s32 	%r377, %r377, 1;
	setp.ne.s32 	%p56, %r377, 0;
	@%p56 bra 	$L__BB3_7;
$L__BB3_8:
	sub.s32 	%r322, %r10, %r5;
	setp.lt.u32 	%p57, %r322, 1536;
	@%p57 bra 	$L__BB3_11;
	add.s32 	%r382, %r380, 1024;
	add.s32 	%r381, %r380, %r5;
$L__BB3_10:
	mul.wide.u32 	%rd112, %r381, 4;
	add.s64 	%rd108, %rd1, %rd112;
	// begin inline asm
	ld.global.nc.u32 %r323, [%rd108];
	// end inline asm
	mov.b32 	%f396, %r323;
	add.f32 	%f397, %f511, %f396;
	add.s32 	%r327, %r381, 512;
	mul.wide.u32 	%rd113, %r327, 4;
	add.s64 	%rd109, %rd1, %rd113;
	// begin inline asm
	ld.global.nc.u32 %r324, [%rd109];
	// end inline asm
	mov.b32 	%f398, %r324;
	add.f32 	%f399, %f397, %f398;
	add.s32 	%r328, %r381, 1024;
	mul.wide.u32 	%rd114, %r328, 4;
	add.s64 	%rd110, %rd1, %rd114;
	// begin inline asm
	ld.global.nc.u32 %r325, [%rd110];
	// end inline asm
	mov.b32 	%f400, %r325;
	add.f32 	%f401, %f399, %f400;
	add.s32 	%r329, %r381, 1536;
	mul.wide.u32 	%rd115, %r329, 4;
	add.s64 	%rd111, %rd1, %rd115;
	// begin inline asm
	ld.global.nc.u32 %r326, [%rd111];
	// end inline asm
	mov.b32 	%f402, %r326;
	add.f32 	%f511, %f401, %f402;
	add.s32 	%r24, %r382, 2048;
	add.s32 	%r330, %r382, 1024;
	add.s32 	%r381, %r381, 2048;
	setp.lt.s32 	%p58, %r330, %r6;
	mov.u32 	%r382, %r24;
	@%p58 bra 	$L__BB3_10;
$L__BB3_11:
	setp.lt.u32 	%p59, %r6, 512;
	@%p59 bra 	$L__BB3_16;
	// begin inline asm
	mov.u32 %r355, %laneid;
	// end inline asm
	mov.b32 	%r356, 1;
	mov.b32 	%r369, 31;
	mov.b32 	%r370, -1;
	// begin inline asm
	{  .reg .f32 r0;  .reg .pred p;  shfl.sync.down.b32 r0|p, %f511, %r356, %r369, %r370;  @p add.f32 r0, r0, %f511;  mov.f32 %f462, r0;}
	// end inline asm
	mov.b32 	%r359, 2;
	// begin inline asm
	{  .reg .f32 r0;  .reg .pred p;  shfl.sync.down.b32 r0|p, %f462, %r359, %r369, %r370;  @p add.f32 r0, r0, %f462;  mov.f32 %f465, r0;}
	// end inline asm
	mov.b32 	%r362, 4;
	// begin inline asm
	{  .reg .f32 r0;  .reg .pred p;  shfl.sync.down.b32 r0|p, %f465, %r362, %r369, %r370;  @p add.f32 r0, r0, %f465;  mov.f32 %f468, r0;}
	// end inline asm
	mov.b32 	%r365, 8;
	// begin inline asm
	{  .reg .f32 r0;  .reg .pred p;  shfl.sync.down.b32 r0|p, %f468, %r365, %r369, %r370;  @p add.f32 r0, r0, %f468;  mov.f32 %f471, r0;}
	// end inline asm
	mov.b32 	%r368, 16;
	// begin inline asm
	{  .reg .f32 r0;  .reg .pred p;  shfl.sync.down.b32 r0|p, %f471, %r368, %r369, %r370;  @p add.f32 r0, r0, %f471;  mov.f32 %f530, r0;}
	// end inline asm
	setp.ne.s32 	%p78, %r355, 0;
	@%p78 bra 	$L__BB3_14;
	shr.u32 	%r371, %r7, 3;
	and.b32  	%r372, %r371, 124;
	mov.u32 	%r373, _ZZN3cub18CUB_300001_SM_10006detail6reduce18DeviceReduceKernelINS2_10policy_hubIfjN4cuda3std3__44plusIvEEE10Policy1000EPfjS9_fNS7_10__identityEEEvT0_PT3_T1_NS0_13GridEvenShareISH_EET2_T4_E12temp_storage;
	add.s32 	%r374, %r373, %r372;
	st.shared.f32 	[%r374+16], %f530;
$L__BB3_14:
	bar.sync 	0;
	setp.ne.s32 	%p79, %r7, 0;
	@%p79 bra 	$L__BB3_71;
	ld.shared.f32 	%f477, [_ZZN3cub18CUB_300001_SM_10006detail6reduce18DeviceReduceKernelINS2_10policy_hubIfjN4cuda3std3__44plusIvEEE10Policy1000EPfjS9_fNS7_10__identityEEEvT0_PT3_T1_NS0_13GridEvenShareISH_EET2_T4_E12temp_storage+20];
	add.f32 	%f478, %f530, %f477;
	ld.shared.f32 	%f479, [_ZZN3cub18CUB_300001_SM_10006detail6reduce18DeviceReduceKernelINS2_10policy_hubIfjN4cuda3std3__44plusIvEEE10Policy1000EPfjS9_fNS7_10__identityEEEvT0_PT3_T1_NS0_13GridEvenShareISH_EET2_T4_E12temp_storage+24];
	add.f32 	%f480, %f478, %f479;
	ld.shared.f32 	%f481, [_ZZN3cub18CUB_300001_SM_10006detail6reduce18DeviceReduceKernelINS2_10policy_hubIfjN4cuda3std3__44plusIvEEE10Policy1000EPfjS9_fNS7_10__identityEEEvT0_PT3_T1_NS0_13GridEvenShareISH_EET2_T4_E12temp_storage+28];
	add.f32 	%f482, %f480, %f481;
	ld.shared.f32 	%f483, [_ZZN3cub18CUB_300001_SM_10006detail6reduce18DeviceReduceKernelINS2_10policy_hubIfjN4cuda3std3__44plusIvEEE10Policy1000EPfjS9_fNS7_10__identityEEEvT0_PT3_T1_NS0_13GridEvenShareISH_EET2_T4_E12temp_storage+32];
	add.f32 	%f484, %f482, %f483;
	ld.shared.f32 	%f485, [_ZZN3cub18CUB_300001_SM_10006detail6reduce18DeviceReduceKernelINS2_10policy_hubIfjN4cuda3std3__44plusIvEEE10Policy1000EPfjS9_fNS7_10__identityEEEvT0_PT3_T1_NS0_13GridEvenShareISH_EET2_T4_E12temp_storage+36];
	add.f32 	%f486, %f484, %f485;
	ld.shared.f32 	%f487, [_ZZN3cub18CUB_300001_SM_10006detail6reduce18DeviceReduceKernelINS2_10policy_hubIfjN4cuda3std3__44plusIvEEE10Policy1000EPfjS9_fNS7_10__identityEEEvT0_PT3_T1_NS0_13GridEvenShareISH_EET2_T4_E12temp_storage+40];
	add.f32 	%f488, %f486, %f487;
	ld.shared.f32 	%f489, [_ZZN3cub18CUB_300001_SM_10006detail6reduce18DeviceReduceKernelINS2_10policy_hubIfjN4cuda3std3__44plusIvEEE10Policy1000EPfjS9_fNS7_10__identityEEEvT0_PT3_T1_NS0_13GridEvenShareISH_EET2_T4_E12temp_storage+44];
	add.f32 	%f490, %f488, %f489;
	ld.shared.f32 	%f491, [_ZZN3cub18CUB_300001_SM_10006detail6reduce18DeviceReduceKernelINS2_10policy_hubIfjN4cuda3std3__44plusIvEEE10Policy1000EPfjS9_fNS7_10__identityEEEvT0_PT3_T1_NS0_13GridEvenShareISH_EET2_T4_E12temp_storage+48];
	add.f32 	%f492, %f490, %f491;
	ld.shared.f32 	%f493, [_ZZN3cub18CUB_300001_SM_10006detail6reduce18DeviceReduceKernelINS2_10policy_hubIfjN4cuda3std3__44plusIvEEE10Policy1000EPfjS9_fNS7_10__identityEEEvT0_PT3_T1_NS0_13GridEvenShareISH_EET2_T4_E12temp_storage+52];
	add.f32 	%f494, %f492, %f493;
	ld.shared.f32 	%f495, [_ZZN3cub18CUB_300001_SM_10006detail6reduce18DeviceReduceKernelINS2_10policy_hubIfjN4cuda3std3__44plusIvEEE10Policy1000EPfjS9_fNS7_10__identityEEEvT0_PT3_T1_NS0_13GridEvenShareISH_EET2_T4_E12temp_storage+56];
	add.f32 	%f496, %f494, %f495;
	ld.shared.f32 	%f497, [_ZZN3cub18CUB_300001_SM_10006detail6reduce18DeviceReduceKernelINS2_10policy_hubIfjN4cuda3std3__44plusIvEEE10Policy1000EPfjS9_fNS7_10__identityEEEvT0_PT3_T1_NS0_13GridEvenShareISH_EET2_T4_E12temp_storage+60];
	add.f32 	%f498, %f496, %f497;
	ld.shared.f32 	%f499, [_ZZN3cub18CUB_300001_SM_10006detail6reduce18DeviceReduceKernelINS2_10policy_hubIfjN4cuda3std3__44plusIvEEE10Policy1000EPfjS9_fNS7_10__identityEEEvT0_PT3_T1_NS0_13GridEvenShareISH_EET2_T4_E12temp_storage+64];
	add.f32 	%f500, %f498, %f499;
	ld.shared.f32 	%f501, [_ZZN3cub18CUB_300001_SM_10006detail6reduce18DeviceReduceKernelINS2_10policy_hubIfjN4cuda3std3__44plusIvEEE10Policy1000EPfjS9_fNS7_10__identityEEEvT0_PT3_T1_NS0_13GridEvenShareISH_EET2_T4_E12temp_storage+68];
	add.f32 	%f502, %f500, %f501;
	ld.shared.f32 	%f503, [_ZZN3cub18CUB_300001_SM_10006detail6reduce18DeviceReduceKernelINS2_10policy_hubIfjN4cuda3std3__44plusIvEEE10Policy1000EPfjS9_fNS7_10__identityEEEvT0_PT3_T1_NS0_13GridEvenShareISH_EET2_T4_E12temp_storage+72];
	add.f32 	%f504, %f502, %f503;
	ld.shared.f32 	%f505, [_ZZN3cub18CUB_300001_SM_10006detail6reduce18DeviceReduceKernelINS2_10policy_hubIfjN4cuda3std3__44plusIvEEE10Policy1000EPfjS9_fNS7_10__identityEEEvT0_PT3_T1_NS0_13GridEvenShareISH_EET2_T4_E12temp_storage+76];
	add.f32 	%f530, %f504, %f505;
	bra.uni 	$L__BB3_71;
$L__BB3_16:
	// begin inline asm
	mov.u32 %r331, %laneid;
	// end inline asm
	and.b32  	%r347, %r7, 992;
	add.s32 	%r348, %r347, 32;
	setp.gt.u32 	%p60, %r348, %r6;
	not.b32 	%r349, %r347;
	add.s32 	%r350, %r6, %r349;
	selp.b32 	%r345, %r350, 31, %p60;
	mov.b32 	%r332, 1;
	mov.b32 	%r346, -1;
	// begin inline asm
	{  .reg .f32 r0;  .reg .pred p;  shfl.sync.down.b32 r0|p, %f511, %r332, %r345, %r346;  @p add.f32 r0, r0, %f511;  mov.f32 %f403, r0;}
	// end inline asm
	mov.b32 	%r335, 2;
	// begin inline asm
	{  .reg .f32 r0;  .reg .pred p;  shfl.sync.down.b32 r0|p, %f403, %r335, %r345, %r346;  @p add.f32 r0, r0, %f403;  mov.f32 %f406, r0;}
	// end inline asm
	mov.b32 	%r338, 4;
	// begin inline asm
	{  .reg .f32 r0;  .reg .pred p;  shfl.sync.down.b32 r0|p, %f406, %r338, %r345, %r346;  @p add.f32 r0, r0, %f406;  mov.f32 %f409, r0;}
	// end inline asm
	mov.b32 	%r341, 8;
	// begin inline asm
	{  .reg .f32 r0;  .reg .pred p;  shfl.sync.down.b32 r0|p, %f409, %r341, %r345, %r346;  @p add.f32 r0, r0, %f409;  mov.f32 %f412, r0;}
	// end inline asm
	mov.b32 	%r344, 16;
	// begin inline asm
	{  .reg .f32 r0;  .reg .pred p;  shfl.sync.down.b32 r0|p, %f412, %r344, %r345, %r346;  @p add.f32 r0, r0, %f412;  mov.f32 %f530, r0;}
	// end inline asm
	setp.ne.s32 	%p61, %r331, 0;
	@%p61 bra 	$L__BB3_18;
	shr.u32 	%r351, %r7, 3;
	and.b32  	%r352, %r351, 124;
	mov.u32 	%r353, _ZZN3cub18CUB_300001_SM_10006detail6reduce18DeviceReduceKernelINS2_10policy_hubIfjN4cuda3std3__44plusIvEEE10Policy1000EPfjS9_fNS7_10__identityEEEvT0_PT3_T1_NS0_13GridEvenShareISH_EET2_T4_E12temp_storage;
	add.s32 	%r354, %r353, %r352;
	st.shared.f32 	[%r354+16], %f530;
$L__BB3_18:
	bar.sync 	0;
	setp.ne.s32 	%p62, %r7, 0;
	@%p62 bra 	$L__BB3_71;
	setp.gt.u32 	%p63, %r6, 32;
	ld.shared.f32 	%f418, [_ZZN3cub18CUB_300001_SM_10006detail6reduce18DeviceReduceKernelINS2_10policy_hubIfjN4cuda3std3__44plusIvEEE10Policy1000EPfjS9_fNS7_10__identityEEEvT0_PT3_T1_NS0_13GridEvenShareISH_EET2_T4_E12temp_storage+20];
	add.f32 	%f419, %f530, %f418;
	selp.f32 	%f420, %f419, %f530, %p63;
	setp.gt.u32 	%p64, %r6, 64;
	ld.shared.f32 	%f421, [_ZZN3cub18CUB_300001_SM_10006detail6reduce18DeviceReduceKernelINS2_10policy_hubIfjN4cuda3std3__44plusIvEEE10Policy1000EPfjS9_fNS7_10__identityEEEvT0_PT3_T1_NS0_13GridEvenShareISH_EET2_T4_E12temp_storage+24];
	add.f32 	%f422, %f421, %f420;
	selp.f32 	%f423, %f422, %f420, %p64;
	setp.gt.u32 	%p65, %r6, 96;
	ld.shared.f32 	%f424, [_ZZN3cub18CUB_300001_SM_10006detail6reduce18DeviceReduceKernelINS2_10policy_hubIfjN4cuda3std3__44plusIvEEE10Policy1000EPfjS9_fNS7_10__identityEEEvT0_PT3_T1_NS0_13GridEvenShareISH_EET2_T4_E12temp_storage+28];
	add.f32 	%f425, %f424, %f423;
	selp.f32 	%f426, %f425, %f423, %p65;
	setp.gt.u32 	%p66, %r6, 128;
	ld.shared.f32 	%f427, [_ZZN3cub18CUB_300001_SM_10006detail6reduce18DeviceReduceKernelINS2_10policy_hubIfjN4cuda3std3__44plusIvEEE10Policy1000EPfjS9_fNS7_10__identityEEEvT0_PT3_T1_NS0_13GridEvenShareISH_EET2_T4_E12temp_storage+32];
	add.f32 	%f428, %f427, %f426;
	selp.f32 	%f429, %f428, %f426, %p66;
	setp.gt.u32 	%p67, %r6, 160;
	ld.shared.f32 	%f430, [_ZZN3cub18CUB_300001_SM_10006detail6reduce18DeviceReduceKernelINS2_10policy_hubIfjN4cuda3std3__44plusIvEEE10Policy1000EPfjS9_fNS7_10__identityEEEvT0_PT3_T1_NS0_13GridEvenShareISH_EET2_T4_E12temp_storage+36];
	add.f32 	%f431, %f430, %f429;
	selp.f32 	%f432, %f431, %f429, %p67;
	setp.gt.u32 	%p68, %r6, 192;
	ld.shared.f32 	%f433, [_ZZN3cub18CUB_300001_SM_10006detail6reduce18DeviceReduceKernelINS2_10policy_hubIfjN4cuda3std3__44plusIvEEE10Policy1000EPfjS9_fNS7_10__identityEEEvT0_PT3_T1_NS0_13GridEvenShareISH_EET2_T4_E12temp_storage+40];
	add.f32 	%f434, %f433, %f432;
	selp.f32 	%f435, %f434, %f432, %p68;
	setp.gt.u32 	%p69, %r6, 224;
	ld.shared.f32 	%f436, [_ZZN3cub18CUB_300001_SM_10006detail6reduce18DeviceReduceKernelINS2_10policy_hubIfjN4cuda3std3__44plusIvEEE10Policy1000EPfjS9_fNS7_10__identityEEEvT0_PT3_T1_NS0_13GridEvenShareISH_EET2_T4_E12temp_storage+44];
	add.f32 	%f437, %f436, %f435;
	selp.f32 	%f438, %f437, %f435, %p69;
	setp.gt.u32 	%p70, %r6, 256;
	ld.shared.f32 	%f439, [_ZZN3cub18CUB_300001_SM_10006detail6reduce18DeviceReduceKernelINS2_10policy_hubIfjN4cuda3std3__44plusIvEEE10Policy1000EPfjS9_fNS7_10__identityEEEvT0_PT3_T1_NS0_13GridEvenShareISH_EET2_T4_E12temp_storage+48];
	add.f32 	%f440, %f439, %f438;
	selp.f32 	%f441, %f440, %f438, %p70;
	setp.gt.u32 	%p71, %r6, 288;
	ld.shared.f32 	%f442, [_ZZN3cub18CUB_300001_SM_10006detail6reduce18DeviceReduceKernelINS2_10policy_hubIfjN4cuda3std3__44plusIvEEE10Policy1000EPfjS9_fNS7_10__identityEEEvT0_PT3_T1_NS0_13GridEvenShareISH_EET2_T4_E12temp_storage+52];
	add.f32 	%f443, %f442, %f441;
	selp.f32 	%f444, %f443, %f441, %p71;
	setp.gt.u32 	%p72, %r6, 320;
	ld.shared.f32 	%f445, [_ZZN3cub18CUB_300001_SM_10006detail6reduce18DeviceReduceKernelINS2_10policy_hubIfjN4cuda3std3__44plusIvEEE10Policy1000EPfjS9_fNS7_10__identityEEEvT0_PT3_T1_NS0_13GridEvenShareISH_EET2_T4_E12temp_storage+56];
	add.f32 	%f446, %f445, %f444;
	selp.f32 	%f447, %f446, %f444, %p72;
	setp.gt.u32 	%p73, %r6, 352;
	ld.shared.f32 	%f448, [_ZZN3cub18CUB_300001_SM_10006detail6reduce18DeviceReduceKernelINS2_10policy_hubIfjN4cuda3std3__44plusIvEEE10Policy1000EPfjS9_fNS7_10__identityEEEvT0_PT3_T1_NS0_13GridEvenShareISH_EET2_T4_E12temp_storage+60];
	add.f32 	%f449, %f448, %f447;
	selp.f32 	%f450, %f449, %f447, %p73;
	setp.gt.u32 	%p74, %r6, 384;
	ld.shared.f32 	%f451, [_ZZN3cub18CUB_300001_SM_10006detail6reduce18DeviceReduceKernelINS2_10policy_hubIfjN4cuda3std3__44plusIvEEE10Policy1000EPfjS9_fNS7_10__identityEEEvT0_PT3_T1_NS0_13GridEvenShareISH_EET2_T4_E12temp_storage+64];
	add.f32 	%f452, %f451, %f450;
	selp.f32 	%f453, %f452, %f450, %p74;
	setp.gt.u32 	%p75, %r6, 416;
	ld.shared.f32 	%f454, [_ZZN3cub18CUB_300001_SM_10006detail6reduce18DeviceReduceKernelINS2_10policy_hubIfjN4cuda3std3__44plusIvEEE10Policy1000EPfjS9_fNS7_10__identityEEEvT0_PT3_T1_NS0_13GridEvenShareISH_EET2_T4_E12temp_storage+68];
	add.f32 	%f455, %f454, %f453;
	selp.f32 	%f456, %f455, %f453, %p75;
	setp.gt.u32 	%p76, %r6, 448;
	ld.shared.f32 	%f457, [_ZZN3cub18CUB_300001_SM_10006detail6reduce18DeviceReduceKernelINS2_10policy_hubIfjN4cuda3std3__44plusIvEEE10Policy1000EPfjS9_fNS7_10__identityEEEvT0_PT3_T1_NS0_13GridEvenShareISH_EET2_T4_E12temp_storage+72];
	add.f32 	%f458, %f457, %f456;
	selp.f32 	%f459, %f458, %f456, %p76;
	setp.gt.u32 	%p77, %r6, 480;
	ld.shared.f32 	%f460, [_ZZN3cub18CUB_300001_SM_10006detail6reduce18DeviceReduceKernelINS2_10policy_hubIfjN4cuda3std3__44plusIvEEE10Policy1000EPfjS9_fNS7_10__identityEEEvT0_PT3_T1_NS0_13GridEvenShareISH_EET2_T4_E12temp_storage+76];
	add.f32 	%f461, %f460, %f459;
	selp.f32 	%f530, %f461, %f459, %p77;
	bra.uni 	$L__BB3_71;
$L__BB3_20:
	mov.u32 	%r26, %tid.x;
	shl.b32 	%r27, %r26, 1;
	add.s32 	%r240, %r5, %r27;
	mul.wide.u32 	%rd76, %r240, 4;
	add.s64 	%rd61, %rd1, %rd76;
	// begin inline asm
	ld.global.nc.u64 %rd60, [%rd61];
	// end inline asm
	mov.b64 	{%r241, %r242}, %rd60;
	mov.b32 	%f279, %r242;
	mov.b32 	%f280, %r241;
	add.s64 	%rd63, %rd61, 4096;
	// begin inline asm
	ld.global.nc.u64 %rd62, [%rd63];
	// end inline asm
	mov.b64 	{%r243, %r244}, %rd62;
	mov.b32 	%f281, %r244;
	mov.b32 	%f282, %r243;
	add.s64 	%rd65, %rd61, 8192;
	// begin inline asm
	ld.global.nc.u64 %rd64, [%rd65];
	// end inline asm
	mov.b64 	{%r245, %r246}, %rd64;
	mov.b32 	%f283, %r246;
	mov.b32 	%f284, %r245;
	add.s64 	%rd67, %rd61, 12288;
	// begin inline asm
	ld.global.nc.u64 %rd66, [%rd67];
	// end inline asm
	mov.b64 	{%r247, %r248}, %rd66;
	mov.b32 	%f285, %r248;
	mov.b32 	%f286, %r247;
	add.s64 	%rd69, %rd61, 16384;
	// begin inline asm
	ld.global.nc.u64 %rd68, [%rd69];
	// end inline asm
	mov.b64 	{%r249, %r250}, %rd68;
	mov.b32 	%f287, %r250;
	mov.b32 	%f288, %r249;
	add.s64 	%rd71, %rd61, 20480;
	// begin inline asm
	ld.global.nc.u64 %rd70, [%rd71];
	// end inline asm
	mov.b64 	{%r251, %r252}, %rd70;
	mov.b32 	%f289, %r252;
	mov.b32 	%f290, %r251;
	add.s64 	%rd73, %rd61, 24576;
	// begin inline asm
	ld.global.nc.u64 %rd72, [%rd73];
	// end inline asm
	mov.b64 	{%r253, %r254}, %rd72;
	mov.b32 	%f291, %r254;
	mov.b32 	%f292, %r253;
	add.s64 	%rd75, %rd61, 28672;
	// begin inline asm
	ld.global.nc.u64 %rd74, [%rd75];
	// end inline asm
	mov.b64 	{%r255, %r256}, %rd74;
	mov.b32 	%f293, %r256;
	mov.b32 	%f294, %r255;
	add.f32 	%f295, %f280, %f279;
	add.f32 	%f296, %f282, %f281;
	add.f32 	%f297, %f284, %f283;
	add.f32 	%f298, %f286, %f285;
	add.f32 	%f299, %f288, %f287;
	add.f32 	%f300, %f290, %f289;
	add.f32 	%f301, %f292, %f291;
	add.f32 	%f302, %f294, %f293;
	add.f32 	%f303, %f295, %f296;
	add.f32 	%f304, %f297, %f298;
	add.f32 	%f305, %f299, %f300;
	add.f32 	%f306, %f301, %f302;
	add.f32 	%f307, %f303, %f304;
	add.f32 	%f308, %f305, %f306;
	add.f32 	%f517, %f307, %f308;
	setp.lt.u32 	%p42, %r6, %r4;
	@%p42 bra 	$L__BB3_32;
	add.s32 	%r28, %r4, %r5;
	add.s32 	%r384, %r28, 512;
	add.s32 	%r383, %r28, %r26;
	mov.b32 	%r385, 0;
$L__BB3_22:
	add.s32 	%r5, %r5, %r4;
	add.s32 	%r258, %r1, -8192;
	setp.gt.u32 	%p43, %r5, %r258;
	@%p43 bra 	$L__BB3_24;
	add.s32 	%r259, %r5, %r27;
	mul.wide.u32 	%rd93, %r259, 4;
	add.s64 	%rd78, %rd1, %rd93;
	// begin inline asm
	ld.global.nc.u64 %rd77, [%rd78];
	// end inline asm
	mov.b64 	{%r260, %r261}, %rd77;
	mov.b32 	%f309, %r261;
	mov.b32 	%f310, %r260;
	add.s64 	%rd80, %rd78, 4096;
	// begin inline asm
	ld.global.nc.u64 %rd79, [%rd80];
	// end inline asm
	mov.b64 	{%r262, %r263}, %rd79;
	mov.b32 	%f311, %r263;
	mov.b32 	%f312, %r262;
	add.s64 	%rd82, %rd78, 8192;
	// begin inline asm
	ld.global.nc.u64 %rd81, [%rd82];
	// end inline asm
	mov.b64 	{%r264, %r265}, %rd81;
	mov.b32 	%f313, %r265;
	mov.b32 	%f314, %r264;
	add.s64 	%rd84, %rd78, 12288;
	// begin inline asm
	ld.global.nc.u64 %rd83, [%rd84];
	// end inline asm
	mov.b64 	{%r266, %r267}, %rd83;
	mov.b32 	%f315, %r267;
	mov.b32 	%f316, %r266;
	add.s64 	%rd86, %rd78, 16384;
	// begin inline asm
	ld.global.nc.u64 %rd85, [%rd86];
	// end inline asm
	mov.b64 	{%r268, %r269}, %rd85;
	mov.b32 	%f317, %r269;
	mov.b32 	%f318, %r268;
	add.s64 	%rd88, %rd78, 20480;
	// begin inline asm
	ld.global.nc.u64 %rd87, [%rd88];
	// end inline asm
	mov.b64 	{%r270, %r271}, %rd87;
	mov.b32 	%f319, %r271;
	mov.b32 	%f320, %r270;
	add.s64 	%rd90, %rd78, 24576;
	// begin inline asm
	ld.global.nc.u64 %rd89, [%rd90];
	// end inline asm
	mov.b64 	{%r272, %r273}, %rd89;
	mov.b32 	%f321, %r273;
	mov.b32 	%f322, %r272;
	add.s64 	%rd92, %rd78, 28672;
	// begin inline asm
	ld.global.nc.u64 %rd91, [%rd92];
	// end inline asm
	mov.b64 	{%r274, %r275}, %rd91;
	mov.b32 	%f323, %r275;
	mov.b32 	%f324, %r274;
	add.f32 	%f325, %f517, %f310;
	add.f32 	%f326, %f309, %f312;
	add.f32 	%f327, %f311, %f314;
	add.f32 	%f328, %f313, %f316;
	add.f32 	%f329, %f315, %f318;
	add.f32 	%f330, %f317, %f320;
	add.f32 	%f331, %f319, %f322;
	add.f32 	%f332, %f321, %f324;
	add.f32 	%f333, %f325, %f326;
	add.f32 	%f334, %f327, %f328;
	add.f32 	%f335, %f329, %f330;
	add.f32 	%f336, %f331, %f332;
	add.f32 	%f337, %f333, %f334;
	add.f32 	%f338, %f335, %f336;
	add.f32 	%f339, %f337, %f338;
	add.f32 	%f517, %f339, %f323;
	sub.s32 	%r276, %r1, %r5;
	setp.lt.u32 	%p44, %r276, %r4;
	add.s32 	%r385, %r385, 1;
	add.s32 	%r384, %r384, %r4;
	add.s32 	%r383, %r383, %r4;
	@%p44 bra 	$L__BB3_32;
	bra.uni 	$L__BB3_22;
$L__BB3_24:
	setp.le.u32 	%p45, %r1, %r5;
	@%p45 bra 	$L__BB3_32;
	sub.s32 	%r39, %r1, %r5;
	setp.ge.s32 	%p46, %r26, %r39;
	@%p46 bra 	$L__BB3_32;
	not.b32 	%r277, %r26;
	add.s32 	%r278, %r1, %r277;
	sub.s32 	%r279, %r278, %r28;
	mul.lo.s32 	%r280, %r2, %r385;
	shl.b32 	%r281, %r280, 13;
	sub.s32 	%r40, %r279, %r281;
	shr.u32 	%r282, %r278, 9;
	add.s32 	%r41, %r282, 1;
	and.b32  	%r283, %r278, 1536;
	setp.eq.s32 	%p47, %r283, 1536;
	mov.u32 	%r390, %r26;
	@%p47 bra 	$L__BB3_29;
	and.b32  	%r284, %r41, 3;
	neg.s32 	%r387, %r284;
	mov.u32 	%r390, %r26;
$L__BB3_28:
	.pragma "nounroll";
	mul.wide.u32 	%rd95, %r383, 4;
	add.s64 	%rd94, %rd1, %rd95;
	// begin inline asm
	ld.global.nc.u32 %r285, [%rd94];
	// end inline asm
	mov.b32 	%f341, %r285;
	add.f32 	%f517, %f517, %f341;
	add.s32 	%r390, %r390, 512;
	add.s32 	%r383, %r383, 512;
	add.s32 	%r387, %r387, 1;
	setp.ne.s32 	%p48, %r387, 0;
	@%p48 bra 	$L__BB3_28;
$L__BB3_29:
	setp.lt.u32 	%p49, %r40, 1536;
	@%p49 bra 	$L__BB3_32;
	add.s32 	%r392, %r390, 1024;
	add.s32 	%r391, %r390, %r384;
$L__BB3_31:
	add.s32 	%r290, %r391, -512;
	mul.wide.u32 	%rd100, %r290, 4;
	add.s64 	%rd96, %rd1, %rd100;
	// begin inline asm
	ld.global.nc.u32 %r286, [%rd96];
	// end inline asm
	mov.b32 	%f342, %r286;
	add.f32 	%f343, %f517, %f342;
	mul.wide.u32 	%rd101, %r391, 4;
	add.s64 	%rd97, %rd1, %rd101;
	// begin inline asm
	ld.global.nc.u32 %r287, [%rd97];
	// end inline asm
	mov.b32 	%f344, %r287;
	add.f32 	%f345, %f343, %f344;
	add.s32 	%r291, %r391, 512;
	mul.wide.u32 	%rd102, %r291, 4;
	add.s64 	%rd98, %rd1, %rd102;
	// begin inline asm
	ld.global.nc.u32 %r288, [%rd98];
	// end inline asm
	mov.b32 	%f346, %r288;
	add.f32 	%f347, %f345, %f346;
	add.s32 	%r292, %r391, 1024;
	mul.wide.u32 	%rd103, %r292, 4;
	add.s64 	%rd99, %rd1, %rd103;
	// begin inline asm
	ld.global.nc.u32 %r289, [%rd99];
	// end inline asm
	mov.b32 	%f348, %r289;
	add.f32 	%f517, %f347, %f348;
	add.s32 	%r54, %r392, 2048;
	add.s32 	%r293, %r392, 1024;
	add.s32 	%r391, %r391, 2048;
	setp.lt.s32 	%p50, %r293, %r39;
	mov.u32 	%r392, %r54;
	@%p50 bra 	$L__BB3_31;
$L__BB3_32:
	// begin inline asm
	mov.u32 %r294, %laneid;
	// end inline asm
	mov.b32 	%r295, 1;
	mov.b32 	%r308, 31;
	mov.b32 	%r309, -1;
	// begin inline asm
	{  .reg .f32 r0;  .reg .pred p;  shfl.sync.down.b32 r0|p, %f517, %r295, %r308, %r309;  @p add.f32 r0, r0, %f517;  mov.f32 %f349, r0;}
	// end inline asm
	mov.b32 	%r298, 2;
	// begin inline asm
	{  .reg .f32 r0;  .reg .pred p;  shfl.sync.down.b32 r0|p, %f349, %r298, %r308, %r309;  @p add.f32 r0, r0, %f349;  mov.f32 %f352, r0;}
	// end inline asm
	mov.b32 	%r301, 4;
	// begin inline asm
	{  .reg .f32 r0;  .reg .pred p;  shfl.sync.down.b32 r0|p, %f352, %r301, %r308, %r309;  @p add.f32 r0, r0, %f352;  mov.f32 %f355, r0;}
	// end inline asm
	mov.b32 	%r304, 8;
	// begin inline asm
	{  .reg .f32 r0;  .reg .pred p;  shfl.sync.down.b32 r0|p, %f355, %r304, %r308, %r309;  @p add.f32 r0, r0, %f355;  mov.f32 %f358, r0;}
	// end inline asm
	mov.b32 	%r307, 16;
	// begin inline asm
	{  .reg .f32 r0;  .reg .pred p;  shfl.sync.down.b32 r0|p, %f358, %r307, %r308, %r309;  @p add.f32 r0, r0, %f358;  mov.f32 %f530, r0;}
	// end inline asm
	setp.ne.s32 	%p51, %r294, 0;
	@%p51 bra 	$L__BB3_34;
	shr.u32 	%r310, %r26, 3;
	and.b32  	%r311, %r310, 124;
	mov.u32 	%r312, _ZZN3cub18CUB_300001_SM_10006detail6reduce18DeviceReduceKernelINS2_10policy_hubIfjN4cuda3std3__44plusIvEEE10Policy1000EPfjS9_fNS7_10__identityEEEvT0_PT3_T1_NS0_13GridEvenShareISH_EET2_T4_E12temp_storage;
	add.s32 	%r313, %r312, %r311;
	st.shared.f32 	[%r313+16], %f530;
$L__BB3_34:
	bar.sync 	0;
	setp.ne.s32 	%p52, %r26, 0;
	@%p52 bra 	$L__BB3_71;
	ld.shared.f32 	%f364, [_ZZN3cub18CUB_300001_SM_10006detail6reduce18DeviceReduceKernelINS2_10policy_hubIfjN4cuda3std3__44plusIvEEE10Policy1000EPfjS9_fNS7_10__identityEEEvT0_PT3_T1_NS0_13GridEvenShareISH_EET2_T4_E12temp_storage+20];
	add.f32 	%f365, %f530, %f364;
	ld.shared.f32 	%f366, [_ZZN3cub18CUB_300001_SM_10006detail6reduce18DeviceReduceKernelINS2_10policy_hubIfjN4cuda3std3__44plusIvEEE10Policy1000EPfjS9_fNS7_10__identityEEEvT0_PT3_T1_NS0_13GridEvenShareISH_EET2_T4_E12temp_storage+24];
	add.f32 	%f367, %f365, %f366;
	ld.shared.f32 	%f368, [_ZZN3cub18CUB_300001_SM_10006detail6reduce18DeviceReduceKernelINS2_10policy_hubIfjN4cuda3std3__44plusIvEEE10Policy1000EPfjS9_fNS7_10__identityEEEvT0_PT3_T1_NS0_13GridEvenShareISH_EET2_T4_E12temp_storage+28];
	add.f32 	%f369, %f367, %f368;
	ld.shared.f32 	%f370, [_ZZN3cub18CUB_300001_SM_10006detail6reduce18DeviceReduceKernelINS2_10policy_hubIfjN4cuda3std3__44plusIvEEE10Policy1000EPfjS9_fNS7_10__identityEEEvT0_PT3_T1_NS0_13GridEvenShareISH_EET2_T4_E12temp_storage+32];
	add.f32 	%f371, %f369, %f370;
	ld.shared.f32 	%f372, [_ZZN3cub18CUB_300001_SM_10006detail6reduce18DeviceReduceKernelINS2_10policy_hubIfjN4cuda3std3__44plusIvEEE10Policy1000EPfjS9_fNS7_10__identityEEEvT0_PT3_T1_NS0_13GridEvenShareISH_EET2_T4_E12temp_storage+36];
	add.f32 	%f373, %f371, %f372;
	ld.shared.f32 	%f374, [_ZZN3cub18CUB_300001_SM_10006detail6reduce18DeviceReduceKernelINS2_10policy_hubIfjN4cuda3std3__44plusIvEEE10Policy1000EPfjS9_fNS7_10__identityEEEvT0_PT3_T1_NS0_13GridEvenShareISH_EET2_T4_E12temp_storage+40];
	add.f32 	%f375, %f373, %f374;
	ld.shared.f32 	%f376, [_ZZN3cub18CUB_300001_SM_10006detail6reduce18DeviceReduceKernelINS2_10policy_hubIfjN4cuda3std3__44plusIvEEE10Policy1000EPfjS9_fNS7_10__identityEEEvT0_PT3_T1_NS0_13GridEvenShareISH_EET2_T4_E12temp_storage+44];
	add.f32 	%f377, %f375, %f376;
	ld.shared.f32 	%f378, [_ZZN3cub18CUB_300001_SM_10006detail6reduce18DeviceReduceKernelINS2_10policy_hubIfjN4cuda3std3__44plusIvEEE10Policy1000EPfjS9_fNS7_10__identityEEEvT0_PT3_T1_NS0_13GridEvenShareISH_EET2_T4_E12temp_storage+48];
	add.f32 	%f379, %f377, %f378;
	ld.shared.f32 	%f380, [_ZZN3cub18CUB_300001_SM_10006detail6reduce18DeviceReduceKernelINS2_10policy_hubIfjN4cuda3std3__44plusIvEEE10Policy1000EPfjS9_fNS7_10__identityEEEvT0_PT3_T1_NS0_13GridEvenShareISH_EET2_T4_E12temp_storage+52];
	add.f32 	%f381, %f379, %f380;
	ld.shared.f32 	%f382, [_ZZN3cub18CUB_300001_SM_10006detail6reduce18DeviceReduceKernelINS2_10policy_hubIfjN4cuda3std3__44plusIvEEE10Policy1000EPfjS9_fNS7_10__identityEEEvT0_PT3_T1_NS0_13GridEvenShareISH_EET2_T4_E12temp_storage+56];
	add.f32 	%f383, %f381, %f382;
	ld.shared.f32 	%f384, [_ZZN3cub18CUB_300001_SM_10006detail6reduce18DeviceReduceKernelINS2_10policy_hubIfjN4cuda3std3__44plusIvEEE10Policy1000EPfjS9_fNS7_10__identityEEEvT0_PT3_T1_NS0_13GridEvenShareISH_EET2_T4_E12temp_storage+60];
	add.f32 	%f385, %f383, %f384;
	ld.shared.f32 	%f386, [_ZZN3cub18CUB_300001_SM_10006detail6reduce18DeviceReduceKernelINS2_10policy_hubIfjN4cuda3std3__44plusIvEEE10Policy1000EPfjS9_fNS7_10__identityEEEvT0_PT3_T1_NS0_13GridEvenShareISH_EET2_T4_E12temp_storage+64];
	add.f32 	%f387, %f385, %f386;
	ld.shared.f32 	%f388, [_ZZN3cub18CUB_300001_SM_10006detail6reduce18DeviceReduceKernelINS2_10policy_hubIfjN4cuda3std3__44plusIvEEE10Policy1000EPfjS9_fNS7_10__identityEEEvT0_PT3_T1_NS0_13GridEvenShareISH_EET2_T4_E12temp_storage+68];
	add.f32 	%f389, %f387, %f388;
	ld.shared.f32 	%f390, [_ZZN3cub18CUB_300001_SM_10006detail6reduce18DeviceReduceKernelINS2_10policy_hubIfjN4cuda3std3__44plusIvEEE10Policy1000EPfjS9_fNS7_10__identityEEEvT0_PT3_T1_NS0_13GridEvenShareISH_EET2_T4_E12temp_storage+72];
	add.f32 	%f391, %f389, %f390;
	ld.shared.f32 	%f392, [_ZZN3cub18CUB_300001_SM_10006detail6reduce18DeviceReduceKernelINS2_10policy_hubIfjN4cuda3std3__44plusIvEEE10Policy1000EPfjS9_fNS7_10__identityEEEvT0_PT3_T1_NS0_13GridEvenShareISH_EET2_T4_E12temp_storage+76];
	add.f32 	%f530, %f391, %f392;
	bra.uni 	$L__BB3_71;
$L__BB3_36:
	sub.s32 	%r56, %r1, %r5;
	setp.gt.u32 	%p2, %r56, 8191;
	@%p2 bra 	$L__BB3_55;
	mov.u32 	%r57, %tid.x;
	setp.ge.u32 	%p14, %r57, %r56;
	mov.f32 	%f523, 0f00000000;
	mov.u32 	%r397, %r57;
	@%p14 bra 	$L__BB3_39;
	add.s32 	%r180, %r5, %r57;
	mul.wide.u32 	%rd49, %r180, 4;
	add.s64 	%rd48, %rd1, %rd49;
	// begin inline asm
	ld.global.nc.u32 %r179, [%rd48];
	// end inline asm
	mov.b32 	%f523, %r179;
	add.s32 	%r397, %r57, 512;
$L__BB3_39:
	setp.ge.u32 	%p15, %r397, %r56;
	@%p15 bra 	$L__BB3_46;
	not.b32 	%r181, %r397;
	add.s32 	%r60, %r1, %r181;
	and.b32  	%r182, %r60, 1536;
	setp.eq.s32 	%p16, %r182, 1536;
	@%p16 bra 	$L__BB3_43;
	add.s32 	%r395, %r397, %r5;
	shr.u32 	%r183, %r60, 9;
	add.s32 	%r184, %r183, 1;
	and.b32  	%r185, %r184, 3;
	neg.s32 	%r394, %r185;
$L__BB3_42:
	.pragma "nounroll";
	mul.wide.u32 	%rd51, %r395, 4;
	add.s64 	%rd50, %rd1, %rd51;
	// begin inline asm
	ld.global.nc.u32 %r186, [%rd50];
	// end inline asm
	mov.b32 	%f168, %r186;
	add.f32 	%f523, %f523, %f168;
	add.s32 	%r397, %r397, 512;
	add.s32 	%r395, %r395, 512;
	add.s32 	%r394, %r394, 1;
	setp.ne.s32 	%p17, %r394, 0;
	@%p17 bra 	$L__BB3_42;
$L__BB3_43:
	sub.s32 	%r187, %r60, %r5;
	setp.lt.u32 	%p18, %r187, 1536;
	@%p18 bra 	$L__BB3_46;
	add.s32 	%r399, %r397, 1024;
	add.s32 	%r398, %r397, %r5;
$L__BB3_45:
	mul.wide.u32 	%rd56, %r398, 4;
	add.s64 	%rd52, %rd1, %rd56;
	// begin inline asm
	ld.global.nc.u32 %r188, [%rd52];
	// end inline asm
	mov.b32 	%f169, %r188;
	add.f32 	%f170, %f523, %f169;
	add.s32 	%r192, %r398, 512;
	mul.wide.u32 	%rd57, %r192, 4;
	add.s64 	%rd53, %rd1, %rd57;
	// begin inline asm
	ld.global.nc.u32 %r189, [%rd53];
	// end inline asm
	mov.b32 	%f171, %r189;
	add.f32 	%f172, %f170, %f171;
	add.s32 	%r193, %r398, 1024;
	mul.wide.u32 	%rd58, %r193, 4;
	add.s64 	%rd54, %rd1, %rd58;
	// begin inline asm
	ld.global.nc.u32 %r190, [%rd54];
	// end inline asm
	mov.b32 	%f173, %r190;
	add.f32 	%f174, %f172, %f173;
	add.s32 	%r194, %r398, 1536;
	mul.wide.u32 	%rd59, %r194, 4;
	add.s64 	%rd55, %rd1, %rd59;
	// begin inline asm
	ld.global.nc.u32 %r191, [%rd55];
	// end inline asm
	mov.b32 	%f175, %r191;
	add.f32 	%f523, %f174, %f175;
	add.s32 	%r74, %r399, 2048;
	add.s32 	%r195, %r399, 1024;
	add.s32 	%r398, %r398, 2048;
	setp.lt.s32 	%p19, %r195, %r56;
	mov.u32 	%r399, %r74;
	@%p19 bra 	$L__BB3_45;
$L__BB3_46:
	setp.lt.u32 	%p20, %r56, 512;
	@%p20 bra 	$L__BB3_51;
	// begin inline asm
	mov.u32 %r220, %laneid;
	// end inline asm
	mov.b32 	%r221, 1;
	mov.b32 	%r234, 31;
	mov.b32 	%r235, -1;
	// begin inline asm
	{  .reg .f32 r0;  .reg .pred p;  shfl.sync.down.b32 r0|p, %f523, %r221, %r234, %r235;  @p add.f32 r0, r0, %f523;  mov.f32 %f235, r0;}
	// end inline asm
	mov.b32 	%r224, 2;
	// begin inline asm
	{  .reg .f32 r0;  .reg .pred p;  shfl.sync.down.b32 r0|p, %f235, %r224, %r234, %r235;  @p add.f32 r0, r0, %f235;  mov.f32 %f238, r0;}
	// end inline asm
	mov.b32 	%r227, 4;
	// begin inline asm
	{  .reg .f32 r0;  .reg .pred p;  shfl.sync.down.b32 r0|p, %f238, %r227, %r234, %r235;  @p add.f32 r0, r0, %f238;  mov.f32 %f241, r0;}
	// end inline asm
	mov.b32 	%r230, 8;
	// begin inline asm
	{  .reg .f32 r0;  .reg .pred p;  shfl.sync.down.b32 r0|p, %f241, %r230, %r234, %r235;  @p add.f32 r0, r0, %f241;  mov.f32 %f244, r0;}
	// end inline asm
	mov.b32 	%r233, 16;
	// begin inline asm
	{  .reg .f32 r0;  .reg .pred p;  shfl.sync.down.b32 r0|p, %f244, %r233, %r234, %r235;  @p add.f32 r0, r0, %f244;  mov.f32 %f530, r0;}
	// end inline asm
	setp.ne.s32 	%p39, %r220, 0;
	@%p39 bra 	$L__BB3_49;
	shr.u32 	%r236, %r57, 3;
	and.b32  	%r237, %r236, 124;
	mov.u32 	%r238, _ZZN3cub18CUB_300001_SM_10006detail6reduce18DeviceReduceKernelINS2_10policy_hubIfjN4cuda3std3__44plusIvEEE10Policy1000EPfjS9_fNS7_10__identityEEEvT0_PT3_T1_NS0_13GridEvenShareISH_EET2_T4_E12temp_storage;
	add.s32 	%r239, %r238, %r237;
	st.shared.f32 	[%r239+16], %f530;
$L__BB3_49:
	bar.sync 	0;
	setp.ne.s32 	%p40, %r57, 0;
	@%p40 bra 	$L__BB3_71;
	ld.shared.f32 	%f250, [_ZZN3cub18CUB_300001_SM_10006detail6reduce18DeviceReduceKernelINS2_10policy_hubIfjN4cuda3std3__44plusIvEEE10Policy1000EPfjS9_fNS7_10__identityEEEvT0_PT3_T1_NS0_13GridEvenShareISH_EET2_T4_E12temp_storage+20];
	add.f32 	%f251, %f530, %f250;
	ld.shared.f32 	%f252, [_ZZN3cub18CUB_300001_SM_10006detail6reduce18DeviceReduceKernelINS2_10policy_hubIfjN4cuda3std3__44plusIvEEE10Policy1000EPfjS9_fNS7_10__identityEEEvT0_PT3_T1_NS0_13GridEvenShareISH_EET2_T4_E12temp_storage+24];
	add.f32 	%f253, %f251, %f252;
	ld.shared.f32 	%f254, [_ZZN3cub18CUB_300001_SM_10006detail6reduce18DeviceReduceKernelINS2_10policy_hubIfjN4cuda3std3__44plusIvEEE10Policy1000EPfjS9_fNS7_10__identityEEEvT0_PT3_T1_NS0_13GridEvenShareISH_EET2_T4_E12temp_storage+28];
	add.f32 	%f255, %f253, %f254;
	ld.shared.f32 	%f256, [_ZZN3cub18CUB_300001_SM_10006detail6reduce18DeviceReduceKernelINS2_10policy_hubIfjN4cuda3std3__44plusIvEEE10Policy1000EPfjS9_fNS7_10__identityEEEvT0_PT3_T1_NS0_13GridEvenShareISH_EET2_T4_E12temp_storage+32];
	add.f32 	%f257, %f255, %f256;
	ld.shared.f32 	%f258, [_ZZN3cub18CUB_300001_SM_10006detail6reduce18DeviceReduceKernelINS2_10policy_hubIfjN4cuda3std3__44plusIvEEE10Policy1000EPfjS9_fNS7_10__identityEEEvT0_PT3_T1_NS0_13GridEvenShareISH_EET2_T4_E12temp_storage+36];
	add.f32 	%f259, %f257, %f258;
	ld.shared.f32 	%f260, [_ZZN3cub18CUB_300001_SM_10006detail6reduce18DeviceReduceKernelINS2_10policy_hubIfjN4cuda3std3__44plusIvEEE10Policy1000EPfjS9_fNS7_10__identityEEEvT0_PT3_T1_NS0_13GridEvenShareISH_EET2_T4_E12temp_storage+40];
	add.f32 	%f261, %f259, %f260;
	ld.shared.f32 	%f262, [_ZZN3cub18CUB_300001_SM_10006detail6reduce18DeviceReduceKernelINS2_10policy_hubIfjN4cuda3std3__44plusIvEEE10Policy1000EPfjS9_fNS7_10__identityEEEvT0_PT3_T1_NS0_13GridEvenShareISH_EET2_T4_E12temp_storage+44];
	add.f32 	%f263, %f261, %f262;
	ld.shared.f32 	%f264, [_ZZN3cub18CUB_300001_SM_10006detail6reduce18DeviceReduceKernelINS2_10policy_hubIfjN4cuda3std3__44plusIvEEE10Policy1000EPfjS9_fNS7_10__identityEEEvT0_PT3_T1_NS0_13GridEvenShareISH_EET2_T4_E12temp_storage+48];
	add.f32 	%f265, %f263, %f264;
	ld.shared.f32 	%f266, [_ZZN3cub18CUB_300001_SM_10006detail6reduce18DeviceReduceKernelINS2_10policy_hubIfjN4cuda3std3__44plusIvEEE10Policy1000EPfjS9_fNS7_10__identityEEEvT0_PT3_T1_NS0_13GridEvenShareISH_EET2_T4_E12temp_storage+52];
	add.f32 	%f267, %f265, %f266;
	ld.shared.f32 	%f268, [_ZZN3cub18CUB_300001_SM_10006detail6reduce18DeviceReduceKernelINS2_10policy_hubIfjN4cuda3std3__44plusIvEEE10Policy1000EPfjS9_fNS7_10__identityEEEvT0_PT3_T1_NS0_13GridEvenShareISH_EET2_T4_E12temp_storage+56];
	add.f32 	%f269, %f267, %f268;
	ld.shared.f32 	%f270, [_ZZN3cub18CUB_300001_SM_10006detail6reduce18DeviceReduceKernelINS2_10policy_hubIfjN4cuda3std3__44plusIvEEE10Policy1000EPfjS9_fNS7_10__identityEEEvT0_PT3_T1_NS0_13GridEvenShareISH_EET2_T4_E12temp_storage+60];
	add.f32 	%f271, %f269, %f270;
	ld.shared.f32 	%f272, [_ZZN3cub18CUB_300001_SM_10006detail6reduce18DeviceReduceKernelINS2_10policy_hubIfjN4cuda3std3__44plusIvEEE10Policy1000EPfjS9_fNS7_10__identityEEEvT0_PT3_T1_NS0_13GridEvenShareISH_EET2_T4_E12temp_storage+64];
	add.f32 	%f273, %f271, %f272;
	ld.shared.f32 	%f274, [_ZZN3cub18CUB_300001_SM_10006detail6reduce18DeviceReduceKernelINS2_10policy_hubIfjN4cuda3std3__44plusIvEEE10Policy1000EPfjS9_fNS7_10__identityEEEvT0_PT3_T1_NS0_13GridEvenShareISH_EET2_T4_E12temp_storage+68];
	add.f32 	%f275, %f273, %f274;
	ld.shared.f32 	%f276, [_ZZN3cub18CUB_300001_SM_10006detail6reduce18DeviceReduceKernelINS2_10policy_hubIfjN4cuda3std3__44plusIvEEE10Policy1000EPfjS9_fNS7_10__identityEEEvT0_PT3_T1_NS0_13GridEvenShareISH_EET2_T4_E12temp_storage+72];
	add.f32 	%f277, %f275, %f276;
	ld.shared.f32 	%f278, [_ZZN3cub18CUB_300001_SM_10006detail6reduce18DeviceReduceKernelINS2_10policy_hubIfjN4cuda3std3__44plusIvEEE10Policy1000EPfjS9_fNS7_10__identityEEEvT0_PT3_T1_NS0_13GridEvenShareISH_EET2_T4_E12temp_storage+76];
	add.f32 	%f530, %f277, %f278;
	bra.uni 	$L__BB3_71;
$L__BB3_51:
	// begin inline asm
	mov.u32 %r196, %laneid;
	// end inline asm
	and.b32  	%r212, %r57, 992;
	add.s32 	%r213, %r212, 32;
	setp.gt.u32 	%p21, %r213, %r56;
	not.b32 	%r214, %r212;
	add.s32 	%r215, %r56, %r214;
	selp.b32 	%r210, %r215, 31, %p21;
	mov.b32 	%r197, 1;
	mov.b32 	%r211, -1;
	// begin inline asm
	{  .reg .f32 r0;  .reg .pred p;  shfl.sync.down.b32 r0|p, %f523, %r197, %r210, %r211;  @p add.f32 r0, r0, %f523;  mov.f32 %f176, r0;}
	// end inline asm
	mov.b32 	%r200, 2;
	// begin inline asm
	{  .reg .f32 r0;  .reg .pred p;  shfl.sync.down.b32 r0|p, %f176, %r200, %r210, %r211;  @p add.f32 r0, r0, %f176;  mov.f32 %f179, r0;}
	// end inline asm
	mov.b32 	%r203, 4;
	// begin inline asm
	{  .reg .f32 r0;  .reg .pred p;  shfl.sync.down.b32 r0|p, %f179, %r203, %r210, %r211;  @p add.f32 r0, r0, %f179;  mov.f32 %f182, r0;}
	// end inline asm
	mov.b32 	%r206, 8;
	// begin inline asm
	{  .reg .f32 r0;  .reg .pred p;  shfl.sync.down.b32 r0|p, %f182, %r206, %r210, %r211;  @p add.f32 r0, r0, %f182;  mov.f32 %f185, r0;}
	// end inline asm
	mov.b32 	%r209, 16;
	// begin inline asm
	{  .reg .f32 r0;  .reg .pred p;  shfl.sync.down.b32 r0|p, %f185, %r209, %r210, %r211;  @p add.f32 r0, r0, %f185;  mov.f32 %f530, r0;}
	// end inline asm
	setp.ne.s32 	%p22, %r196, 0;
	@%p22 bra 	$L__BB3_53;
	shr.u32 	%r216, %r57, 3;
	and.b32  	%r217, %r216, 124;
	mov.u32 	%r218, _ZZN3cub18CUB_300001_SM_10006detail6reduce18DeviceReduceKernelINS2_10policy_hubIfjN4cuda3std3__44plusIvEEE10Policy1000EPfjS9_fNS7_10__identityEEEvT0_PT3_T1_NS0_13GridEvenShareISH_EET2_T4_E12temp_storage;
	add.s32 	%r219, %r218, %r217;
	st.shared.f32 	[%r219+16], %f530;
$L__BB3_53:
	bar.sync 	0;
	setp.ne.s32 	%p23, %r57, 0;
	@%p23 bra 	$L__BB3_71;
	setp.gt.u32 	%p24, %r56, 32;
	ld.shared.f32 	%f191, [_ZZN3cub18CUB_300001_SM_10006detail6reduce18DeviceReduceKernelINS2_10policy_hubIfjN4cuda3std3__44plusIvEEE10Policy1000EPfjS9_fNS7_10__identityEEEvT0_PT3_T1_NS0_13GridEvenShareISH_EET2_T4_E12temp_storage+20];
	add.f32 	%f192, %f530, %f191;
	selp.f32 	%f193, %f192, %f530, %p24;
	setp.gt.u32 	%p25, %r56, 64;
	ld.shared.f32 	%f194, [_ZZN3cub18CUB_300001_SM_10006detail6reduce18DeviceReduceKernelINS2_10policy_hubIfjN4cuda3std3__44plusIvEEE10Policy1000EPfjS9_fNS7_10__identityEEEvT0_PT3_T1_NS0_13GridEvenShareISH_EET2_T4_E12temp_storage+24];
	add.f32 	%f195, %f194, %f193;
	selp.f32 	%f196, %f195, %f193, %p25;
	setp.gt.u32 	%p26, %r56, 96;
	ld.shared.f32 	%f197, [_ZZN3cub18CUB_300001_SM_10006detail6reduce18DeviceReduceKernelINS2_10policy_hubIfjN4cuda3std3__44plusIvEEE10Policy1000EPfjS9_fNS7_10__identityEEEvT0_PT3_T1_NS0_13GridEvenShareISH_EET2_T4_E12temp_storage+28];
	add.f32 	%f198, %f197, %f196;
	selp.f32 	%f199, %f198, %f196, %p26;
	setp.gt.u32 	%p27, %r56, 128;
	ld.shared.f32 	%f200, [_ZZN3cub18CUB_300001_SM_10006detail6reduce18DeviceReduceKernelINS2_10policy_hubIfjN4cuda3std3__44plusIvEEE10Policy1000EPfjS9_fNS7_10__identityEEEvT0_PT3_T1_NS0_13GridEvenShareISH_EET2_T4_E12temp_storage+32];
	add.f32 	%f201, %f200, %f199;
	selp.f32 	%f202, %f201, %f199, %p27;
	setp.gt.u32 	%p28, %r56, 160;
	ld.shared.f32 	%f203, [_ZZN3cub18CUB_300001_SM_10006detail6reduce18DeviceReduceKernelINS2_10policy_hubIfjN4cuda3std3__44plusIvEEE10Policy1000EPfjS9_fNS7_10__identityEEEvT0_PT3_T1_NS0_13GridEvenShareISH_EET2_T4_E12temp_storage+36];
	add.f32 	%f204, %f203, %f202;
	selp.f32 	%f205, %f204, %f202, %p28;
	setp.gt.u32 	%p29, %r56, 192;
	ld.shared.f32 	%f206, [_ZZN3cub18CUB_300001_SM_10006detail6reduce18DeviceReduceKernelINS2_10policy_hubIfjN4cuda3std3__44plusIvEEE10Policy1000EPfjS9_fNS7_10__identityEEEvT0_PT3_T1_NS0_13GridEvenShareISH_EET2_T4_E12temp_storage+40];
	add.f32 	%f207, %f206, %f205;
	selp.f32 	%f208, %f207, %f205, %p29;
	setp.gt.u32 	%p30, %r56, 224;
	ld.shared.f32 	%f209, [_ZZN3cub18CUB_300001_SM_10006detail6reduce18DeviceReduceKernelINS2_10policy_hubIfjN4cuda3std3__44plusIvEEE10Policy1000EPfjS9_fNS7_10__identityEEEvT0_PT3_T1_NS0_13GridEvenShareISH_EET2_T4_E12temp_storage+44];
	add.f32 	%f210, %f209, %f208;
	selp.f32 	%f211, %f210, %f208, %p30;
	setp.gt.u32 	%p31, %r56, 256;
	ld.shared.f32 	%f212, [_ZZN3cub18CUB_300001_SM_10006detail6reduce18DeviceReduceKernelINS2_10policy_hubIfjN4cuda3std3__44plusIvEEE10Policy1000EPfjS9_fNS7_10__identityEEEvT0_PT3_T1_NS0_13GridEvenShareISH_EET2_T4_E12temp_storage+48];
	add.f32 	%f213, %f212, %f211;
	selp.f32 	%f214, %f213, %f211, %p31;
	setp.gt.u32 	%p32, %r56, 288;
	ld.shared.f32 	%f215, [_ZZN3cub18CUB_300001_SM_10006detail6reduce18DeviceReduceKernelINS2_10policy_hubIfjN4cuda3std3__44plusIvEEE10Policy1000EPfjS9_fNS7_10__identityEEEvT0_PT3_T1_NS0_13GridEvenShareISH_EET2_T4_E12temp_storage+52];
	add.f32 	%f216, %f215, %f214;
	selp.f32 	%f217, %f216, %f214, %p32;
	setp.gt.u32 	%p33, %r56, 320;
	ld.shared.f32 	%f218, [_ZZN3cub18CUB_300001_SM_10006detail6reduce18DeviceReduceKernelINS2_10policy_hubIfjN4cuda3std3__44plusIvEEE10Policy1000EPfjS9_fNS7_10__identityEEEvT0_PT3_T1_NS0_13GridEvenShareISH_EET2_T4_E12temp_storage+56];
	add.f32 	%f219, %f218, %f217;
	selp.f32 	%f220, %f219, %f217, %p33;
	setp.gt.u32 	%p34, %r56, 352;
	ld.shared.f32 	%f221, [_ZZN3cub18CUB_300001_SM_10006detail6reduce18DeviceReduceKernelINS2_10policy_hubIfjN4cuda3std3__44plusIvEEE10Policy1000EPfjS9_fNS7_10__identityEEEvT0_PT3_T1_NS0_13GridEvenShareISH_EET2_T4_E12temp_storage+60];
	add.f32 	%f222, %f221, %f220;
	selp.f32 	%f223, %f222, %f220, %p34;
	setp.gt.u32 	%p35, %r56, 384;
	ld.shared.f32 	%f224, [_ZZN3cub18CUB_300001_SM_10006detail6reduce18DeviceReduceKernelINS2_10policy_hubIfjN4cuda3std3__44plusIvEEE10Policy1000EPfjS9_fNS7_10__identityEEEvT0_PT3_T1_NS0_13GridEvenShareISH_EET2_T4_E12temp_storage+64];
	add.f32 	%f225, %f224, %f223;
	selp.f32 	%f226, %f225, %f223, %p35;
	setp.gt.u32 	%p36, %r56, 416;
	ld.shared.f32 	%f227, [_ZZN3cub18CUB_300001_SM_10006detail6reduce18DeviceReduceKernelINS2_10policy_hubIfjN4cuda3std3__44plusIvEEE10Policy1000EPfjS9_fNS7_10__identityEEEvT0_PT3_T1_NS0_13GridEvenShareISH_EET2_T4_E12temp_storage+68];
	add.f32 	%f228, %f227, %f226;
	selp.f32 	%f229, %f228, %f226, %p36;
	setp.gt.u32 	%p37, %r56, 448;
	ld.shared.f32 	%f230, [_ZZN3cub18CUB_300001_SM_10006detail6reduce18DeviceReduceKernelINS2_10policy_hubIfjN4cuda3std3__44plusIvEEE10Policy1000EPfjS9_fNS7_10__identityEEEvT0_PT3_T1_NS0_13GridEvenShareISH_EET2_T4_E12temp_storage+72];
	add.f32 	%f231, %f230, %f229;
	selp.f32 	%f232, %f231, %f229, %p37;
	setp.gt.u32 	%p38, %r56, 480;
	ld.shared.f32 	%f233, [_ZZN3cub18CUB_300001_SM_10006detail6reduce18DeviceReduceKernelINS2_10policy_hubIfjN4cuda3std3__44plusIvEEE10Policy1000EPfjS9_fNS7_10__identityEEEvT0_PT3_T1_NS0_13GridEvenShareISH_EET2_T4_E12temp_storage+76];
	add.f32 	%f234, %f233, %f232;
	selp.f32 	%f530, %f234, %f232, %p38;
	bra.uni 	$L__BB3_71;
$L__BB3_55:
	mov.u32 	%r76, %tid.x;
	add.s32 	%r121, %r76, %r5;
	mul.wide.u32 	%rd20, %r121, 4;
	add.s64 	%rd4, %rd1, %rd20;
	// begin inline asm
	ld.global.nc.u32 %r105, [%rd4];
	// end inline asm
	mov.b32 	%f52, %r105;
	add.s64 	%rd5, %rd4, 2048;
	// begin inline asm
	ld.global.nc.u32 %r106, [%rd5];
	// end inline asm
	mov.b32 	%f53, %r106;
	add.s64 	%rd6, %rd4, 4096;
	// begin inline asm
	ld.global.nc.u32 %r107, [%rd6];
	// end inline asm
	mov.b32 	%f54, %r107;
	add.s64 	%rd7, %rd4, 6144;
	// begin inline asm
	ld.global.nc.u32 %r108, [%rd7];
	// end inline asm
	mov.b32 	%f55, %r108;
	add.s64 	%rd8, %rd4, 8192;
	// begin inline asm
	ld.global.nc.u32 %r109, [%rd8];
	// end inline asm
	mov.b32 	%f56, %r109;
	add.s64 	%rd9, %rd4, 10240;
	// begin inline asm
	ld.global.nc.u32 %r110, [%rd9];
	// end inline asm
	mov.b32 	%f57, %r110;
	add.s64 	%rd10, %rd4, 12288;
	// begin inline asm
	ld.global.nc.u32 %r111, [%rd10];
	// end inline asm
	mov.b32 	%f58, %r111;
	add.s64 	%rd11, %rd4, 14336;
	// begin inline asm
	ld.global.nc.u32 %r112, [%rd11];
	// end inline asm
	mov.b32 	%f59, %r112;
	add.s64 	%rd12, %rd4, 16384;
	// begin inline asm
	ld.global.nc.u32 %r113, [%rd12];
	// end inline asm
	mov.b32 	%f60, %r113;
	add.s64 	%rd13, %rd4, 18432;
	// begin inline asm
	ld.global.nc.u32 %r114, [%rd13];
	// end inline asm
	mov.b32 	%f61, %r114;
	add.s64 	%rd14, %rd4, 20480;
	// begin inline asm
	ld.global.nc.u32 %r115, [%rd14];
	// end inline asm
	mov.b32 	%f62, %r115;
	add.s64 	%rd15, %rd4, 22528;
	// begin inline asm
	ld.global.nc.u32 %r116, [%rd15];
	// end inline asm
	mov.b32 	%f63, %r116;
	add.s64 	%rd16, %rd4, 24576;
	// begin inline asm
	ld.global.nc.u32 %r117, [%rd16];
	// end inline asm
	mov.b32 	%f64, %r117;
	add.s64 	%rd17, %rd4, 26624;
	// begin inline asm
	ld.global.nc.u32 %r118, [%rd17];
	// end inline asm
	mov.b32 	%f65, %r118;
	add.s64 	%rd18, %rd4, 28672;
	// begin inline asm
	ld.global.nc.u32 %r119, [%rd18];
	// end inline asm
	mov.b32 	%f66, %r119;
	add.s64 	%rd19, %rd4, 30720;
	// begin inline asm
	ld.global.nc.u32 %r120, [%rd19];
	// end inline asm
	mov.b32 	%f67, %r120;
	add.f32 	%f68, %f52, %f53;
	add.f32 	%f69, %f54, %f55;
	add.f32 	%f70, %f56, %f57;
	add.f32 	%f71, %f58, %f59;
	add.f32 	%f72, %f60, %f61;
	add.f32 	%f73, %f62, %f63;
	add.f32 	%f74, %f64, %f65;
	add.f32 	%f75, %f66, %f67;
	add.f32 	%f76, %f68, %f69;
	add.f32 	%f77, %f70, %f71;
	add.f32 	%f78, %f72, %f73;
	add.f32 	%f79, %f74, %f75;
	add.f32 	%f80, %f76, %f77;
	add.f32 	%f81, %f78, %f79;
	add.f32 	%f529, %f80, %f81;
	setp.lt.u32 	%p3, %r56, %r4;
	@%p3 bra 	$L__BB3_67;
	add.s32 	%r77, %r4, %r5;
	add.s32 	%r401, %r77, 512;
	add.s32 	%r400, %r77, %r76;
	mov.b32 	%r402, 0;
$L__BB3_57:
	add.s32 	%r5, %r5, %r4;
	add.s32 	%r123, %r1, -8192;
	setp.gt.u32 	%p4, %r5, %r123;
	@%p4 bra 	$L__BB3_59;
	add.s32 	%r140, %r76, %r5;
	mul.wide.u32 	%rd37, %r140, 4;
	add.s64 	%rd21, %rd1, %rd37;
	// begin inline asm
	ld.global.nc.u32 %r124, [%rd21];
	// end inline asm
	mov.b32 	%f82, %r124;
	add.s64 	%rd22, %rd21, 2048;
	// begin inline asm
	ld.global.nc.u32 %r125, [%rd22];
	// end inline asm
	mov.b32 	%f83, %r125;
	add.s64 	%rd23, %rd21, 4096;
	// begin inline asm
	ld.global.nc.u32 %r126, [%rd23];
	// end inline asm
	mov.b32 	%f84, %r126;
	add.s64 	%rd24, %rd21, 6144;
	// begin inline asm
	ld.global.nc.u32 %r127, [%rd24];
	// end inline asm
	mov.b32 	%f85, %r127;
	add.s64 	%rd25, %rd21, 8192;
	// begin inline asm
	ld.global.nc.u32 %r128, [%rd25];
	// end inline asm
	mov.b32 	%f86, %r128;
	add.s64 	%rd26, %rd21, 10240;
	// begin inline asm
	ld.global.nc.u32 %r129, [%rd26];
	// end inline asm
	mov.b32 	%f87, %r129;
	add.s64 	%rd27, %rd21, 12288;
	// begin inline asm
	ld.global.nc.u32 %r130, [%rd27];
	// end inline asm
	mov.b32 	%f88, %r130;
	add.s64 	%rd28, %rd21, 14336;
	// begin inline asm
	ld.global.nc.u32 %r131, [%rd28];
	// end inline asm
	mov.b32 	%f89, %r131;
	add.s64 	%rd29, %rd21, 16384;
	// begin inline asm
	ld.global.nc.u32 %r132, [%rd29];
	// end inline asm
	mov.b32 	%f90, %r132;
	add.s64 	%rd30, %rd21, 18432;
	// begin inline asm
	ld.global.nc.u32 %r133, [%rd30];
	// end inline asm
	mov.b32 	%f91, %r133;
	add.s64 	%rd31, %rd21, 20480;
	// begin inline asm
	ld.global.nc.u32 %r134, [%rd31];
	// end inline asm
	mov.b32 	%f92, %r134;
	add.s64 	%rd32, %rd21, 22528;
	// begin inline asm
	ld.global.nc.u32 %r135, [%rd32];
	// end inline asm
	mov.b32 	%f93, %r135;
	add.s64 	%rd33, %rd21, 24576;
	// begin inline asm
	ld.global.nc.u32 %r136, [%rd33];
	// end inline asm
	mov.b32 	%f94, %r136;
	add.s64 	%rd34, %rd21, 26624;
	// begin inline asm
	ld.global.nc.u32 %r137, [%rd34];
	// end inline asm
	mov.b32 	%f95, %r137;
	add.s64 	%rd35, %rd21, 28672;
	// begin inline asm
	ld.global.nc.u32 %r138, [%rd35];
	// end inline asm
	mov.b32 	%f96, %r138;
	add.s64 	%rd36, %rd21, 30720;
	// begin inline asm
	ld.global.nc.u32 %r139, [%rd36];
	// end inline asm
	mov.b32 	%f97, %r139;
	add.f32 	%f98, %f529, %f82;
	add.f32 	%f99, %f83, %f84;
	add.f32 	%f100, %f85, %f86;
	add.f32 	%f101, %f87, %f88;
	add.f32 	%f102, %f89, %f90;
	add.f32 	%f103, %f91, %f92;
	add.f32 	%f104, %f93, %f94;
	add.f32 	%f105, %f95, %f96;
	add.f32 	%f106, %f98, %f99;
	add.f32 	%f107, %f100, %f101;
	add.f32 	%f108, %f102, %f103;
	add.f32 	%f109, %f104, %f105;
	add.f32 	%f110, %f106, %f107;
	add.f32 	%f111, %f108, %f109;
	add.f32 	%f112, %f110, %f111;
	add.f32 	%f529, %f112, %f97;
	sub.s32 	%r141, %r1, %r5;
	setp.lt.u32 	%p5, %r141, %r4;
	add.s32 	%r402, %r402, 1;
	add.s32 	%r401, %r401, %r4;
	add.s32 	%r400, %r400, %r4;
	@%p5 bra 	$L__BB3_67;
	bra.uni 	$L__BB3_57;
$L__BB3_59:
	setp.le.u32 	%p6, %r1, %r5;
	@%p6 bra 	$L__BB3_67;
	sub.s32 	%r88, %r1, %r5;
	setp.ge.s32 	%p7, %r76, %r88;
	@%p7 bra 	$L__BB3_67;
	not.b32 	%r142, %r76;
	add.s32 	%r143, %r1, %r142;
	sub.s32 	%r144, %r143, %r77;
	mul.lo.s32 	%r145, %r2, %r402;
	shl.b32 	%r146, %r145, 13;
	sub.s32 	%r89, %r144, %r146;
	shr.u32 	%r147, %r143, 9;
	add.s32 	%r90, %r147, 1;
	and.b32  	%r148, %r143, 1536;
	setp.eq.s32 	%p8, %r148, 1536;
	mov.u32 	%r407, %r76;
	@%p8 bra 	$L__BB3_64;
	and.b32  	%r149, %r90, 3;
	neg.s32 	%r404, %r149;
	mov.u32 	%r407, %r76;
$L__BB3_63:
	.pragma "nounroll";
	mul.wide.u32 	%rd39, %r400, 4;
	add.s64 	%rd38, %rd1, %rd39;
	// begin inline asm
	ld.global.nc.u32 %r150, [%rd38];
	// end inline asm
	mov.b32 	%f114, %r150;
	add.f32 	%f529, %f529, %f114;
	add.s32 	%r407, %r407, 512;
	add.s32 	%r400, %r400, 512;
	add.s32 	%r404, %r404, 1;
	setp.ne.s32 	%p9, %r404, 0;
	@%p9 bra 	$L__BB3_63;
$L__BB3_64:
	setp.lt.u32 	%p10, %r89, 1536;
	@%p10 bra 	$L__BB3_67;
	add.s32 	%r409, %r407, 1024;
	add.s32 	%r408, %r407, %r401;
$L__BB3_66:
	add.s32 	%r155, %r408, -512;
	mul.wide.u32 	%rd44, %r155, 4;
	add.s64 	%rd40, %rd1, %rd44;
	// begin inline asm
	ld.global.nc.u32 %r151, [%rd40];
	// end inline asm
	mov.b32 	%f115, %r151;
	add.f32 	%f116, %f529, %f115;
	mul.wide.u32 	%rd45, %r408, 4;
	add.s64 	%rd41, %rd1, %rd45;
	// begin inline asm
	ld.global.nc.u32 %r152, [%rd41];
	// end inline asm
	mov.b32 	%f117, %r152;
	add.f32 	%f118, %f116, %f117;
	add.s32 	%r156, %r408, 512;
	mul.wide.u32 	%rd46, %r156, 4;
	add.s64 	%rd42, %rd1, %rd46;
	// begin inline asm
	ld.global.nc.u32 %r153, [%rd42];
	// end inline asm
	mov.b32 	%f119, %r153;
	add.f32 	%f120, %f118, %f119;
	add.s32 	%r157, %r408, 1024;
	mul.wide.u32 	%rd47, %r157, 4;
	add.s64 	%rd43, %rd1, %rd47;
	// begin inline asm
	ld.global.nc.u32 %r154, [%rd43];
	// end inline asm
	mov.b32 	%f121, %r154;
	add.f32 	%f529, %f120, %f121;
	add.s32 	%r103, %r409, 2048;
	add.s32 	%r158, %r409, 1024;
	add.s32 	%r408, %r408, 2048;
	setp.lt.s32 	%p11, %r158, %r88;
	mov.u32 	%r409, %r103;
	@%p11 bra 	$L__BB3_66;
$L__BB3_67:
	// begin inline asm
	mov.u32 %r159, %laneid;
	// end inline asm
	mov.b32 	%r160, 1;
	mov.b32 	%r173, 31;
	mov.b32 	%r174, -1;
	// begin inline asm
	{  .reg .f32 r0;  .reg .pred p;  shfl.sync.down.b32 r0|p, %f529, %r160, %r173, %r174;  @p add.f32 r0, r0, %f529;  mov.f32 %f122, r0;}
	// end inline asm
	mov.b32 	%r163, 2;
	// begin inline asm
	{  .reg .f32 r0;  .reg .pred p;  shfl.sync.down.b32 r0|p, %f122, %r163, %r173, %r174;  @p add.f32 r0, r0, %f122;  mov.f32 %f125, r0;}
	// end inline asm
	mov.b32 	%r166, 4;
	// begin inline asm
	{  .reg .f32 r0;  .reg .pred p;  shfl.sync.down.b32 r0|p, %f125, %r166, %r173, %r174;  @p add.f32 r0, r0, %f125;  mov.f32 %f128, r0;}
	// end inline asm
	mov.b32 	%r169, 8;
	// begin inline asm
	{  .reg .f32 r0;  .reg .pred p;  shfl.sync.down.b32 r0|p, %f128, %r169, %r173, %r174;  @p add.f32 r0, r0, %f128;  mov.f32 %f131, r0;}
	// end inline asm
	mov.b32 	%r172, 16;
	// begin inline asm
	{  .reg .f32 r0;  .reg .pred p;  shfl.sync.down.b32 r0|p, %f131, %r172, %r173, %r174;  @p add.f32 r0, r0, %f131;  mov.f32 %f530, r0;}
	// end inline asm
	setp.ne.s32 	%p12, %r159, 0;
	@%p12 bra 	$L__BB3_69;
	shr.u32 	%r175, %r76, 3;
	and.b32  	%r176, %r175, 124;
	mov.u32 	%r177, _ZZN3cub18CUB_300001_SM_10006detail6reduce18DeviceReduceKernelINS2_10policy_hubIfjN4cuda3std3__44plusIvEEE10Policy1000EPfjS9_fNS7_10__identityEEEvT0_PT3_T1_NS0_13GridEvenShareISH_EET2_T4_E12temp_storage;
	add.s32 	%r178, %r177, %r176;
	st.shared.f32 	[%r178+16], %f530;
$L__BB3_69:
	bar.sync 	0;
	setp.ne.s32 	%p13, %r76, 0;
	@%p13 bra 	$L__BB3_71;
	ld.shared.f32 	%f137, [_ZZN3cub18CUB_300001_SM_10006detail6reduce18DeviceReduceKernelINS2_10policy_hubIfjN4cuda3std3__44plusIvEEE10Policy1000EPfjS9_fNS7_10__identityEEEvT0_PT3_T1_NS0_13GridEvenShareISH_EET2_T4_E12temp_storage+20];
	add.f32 	%f138, %f530, %f137;
	ld.shared.f32 	%f139, [_ZZN3cub18CUB_300001_SM_10006detail6reduce18DeviceReduceKernelINS2_10policy_hubIfjN4cuda3std3__44plusIvEEE10Policy1000EPfjS9_fNS7_10__identityEEEvT0_PT3_T1_NS0_13GridEvenShareISH_EET2_T4_E12temp_storage+24];
	add.f32 	%f140, %f138, %f139;
	ld.shared.f32 	%f141, [_ZZN3cub18CUB_300001_SM_10006detail6reduce18DeviceReduceKernelINS2_10policy_hubIfjN4cuda3std3__44plusIvEEE10Policy1000EPfjS9_fNS7_10__identityEEEvT0_PT3_T1_NS0_13GridEvenShareISH_EET2_T4_E12temp_storage+28];
	add.f32 	%f142, %f140, %f141;
	ld.shared.f32 	%f143, [_ZZN3cub18CUB_300001_SM_10006detail6reduce18DeviceReduceKernelINS2_10policy_hubIfjN4cuda3std3__44plusIvEEE10Policy1000EPfjS9_fNS7_10__identityEEEvT0_PT3_T1_NS0_13GridEvenShareISH_EET2_T4_E12temp_storage+32];
	add.f32 	%f144, %f142, %f143;
	ld.shared.f32 	%f145, [_ZZN3cub18CUB_300001_SM_10006detail6reduce18DeviceReduceKernelINS2_10policy_hubIfjN4cuda3std3__44plusIvEEE10Policy1000EPfjS9_fNS7_10__identityEEEvT0_PT3_T1_NS0_13GridEvenShareISH_EET2_T4_E12temp_storage+36];
	add.f32 	%f146, %f144, %f145;
	ld.shared.f32 	%f147, [_ZZN3cub18CUB_300001_SM_10006detail6reduce18DeviceReduceKernelINS2_10policy_hubIfjN4cuda3std3__44plusIvEEE10Policy1000EPfjS9_fNS7_10__identityEEEvT0_PT3_T1_NS0_13GridEvenShareISH_EET2_T4_E12temp_storage+40];
	add.f32 	%f148, %f146, %f147;
	ld.shared.f32 	%f149, [_ZZN3cub18CUB_300001_SM_10006detail6reduce18DeviceReduceKernelINS2_10policy_hubIfjN4cuda3std3__44plusIvEEE10Policy1000EPfjS9_fNS7_10__identityEEEvT0_PT3_T1_NS0_13GridEvenShareISH_EET2_T4_E12temp_storage+44];
	add.f32 	%f150, %f148, %f149;
	ld.shared.f32 	%f151, [_ZZN3cub18CUB_300001_SM_10006detail6reduce18DeviceReduceKernelINS2_10policy_hubIfjN4cuda3std3__44plusIvEEE10Policy1000EPfjS9_fNS7_10__identityEEEvT0_PT3_T1_NS0_13GridEvenShareISH_EET2_T4_E12temp_storage+48];
	add.f32 	%f152, %f150, %f151;
	ld.shared.f32 	%f153, [_ZZN3cub18CUB_300001_SM_10006detail6reduce18DeviceReduceKernelINS2_10policy_hubIfjN4cuda3std3__44plusIvEEE10Policy1000EPfjS9_fNS7_10__identityEEEvT0_PT3_T1_NS0_13GridEvenShareISH_EET2_T4_E12temp_storage+52];
	add.f32 	%f154, %f152, %f153;
	ld.shared.f32 	%f155, [_ZZN3cub18CUB_300001_SM_10006detail6reduce18DeviceReduceKernelINS2_10policy_hubIfjN4cuda3std3__44plusIvEEE10Policy1000EPfjS9_fNS7_10__identityEEEvT0_PT3_T1_NS0_13GridEvenShareISH_EET2_T4_E12temp_storage+56];
	add.f32 	%f156, %f154, %f155;
	ld.shared.f32 	%f157, [_ZZN3cub18CUB_300001_SM_10006detail6reduce18DeviceReduceKernelINS2_10policy_hubIfjN4cuda3std3__44plusIvEEE10Policy1000EPfjS9_fNS7_10__identityEEEvT0_PT3_T1_NS0_13GridEvenShareISH_EET2_T4_E12temp_storage+60];
	add.f32 	%f158, %f156, %f157;
	ld.shared.f32 	%f159, [_ZZN3cub18CUB_300001_SM_10006detail6reduce18DeviceReduceKernelINS2_10policy_hubIfjN4cuda3std3__44plusIvEEE10Policy1000EPfjS9_fNS7_10__identityEEEvT0_PT3_T1_NS0_13GridEvenShareISH_EET2_T4_E12temp_storage+64];
	add.f32 	%f160, %f158, %f159;
	ld.shared.f32 	%f161, [_ZZN3cub18CUB_300001_SM_10006detail6reduce18DeviceReduceKernelINS2_10policy_hubIfjN4cuda3std3__44plusIvEEE10Policy1000EPfjS9_fNS7_10__identityEEEvT0_PT3_T1_NS0_13GridEvenShareISH_EET2_T4_E12temp_storage+68];
	add.f32 	%f162, %f160, %f161;
	ld.shared.f32 	%f163, [_ZZN3cub18CUB_300001_SM_10006detail6reduce18DeviceReduceKernelINS2_10policy_hubIfjN4cuda3std3__44plusIvEEE10Policy1000EPfjS9_fNS7_10__identityEEEvT0_PT3_T1_NS0_13GridEvenShareISH_EET2_T4_E12temp_storage+72];
	add.f32 	%f164, %f162, %f163;
	ld.shared.f32 	%f165, [_ZZN3cub18CUB_300001_SM_10006detail6reduce18DeviceReduceKernelINS2_10policy_hubIfjN4cuda3std3__44plusIvEEE10Policy1000EPfjS9_fNS7_10__identityEEEvT0_PT3_T1_NS0_13GridEvenShareISH_EET2_T4_E12temp_storage+76];
	add.f32 	%f530, %f164, %f165;
$L__BB3_71:
	mov.u32 	%r375, %tid.x;
	setp.ne.s32 	%p80, %r375, 0;
	@%p80 bra 	$L__BB3_73;
	ld.param.u64 	%rd119, [_ZN3cub18CUB_300001_SM_10006detail6reduce18DeviceReduceKernelINS2_10policy_hubIfjN4cuda3std3__44plusIvEEE10Policy1000EPfjS9_fNS7_10__identityEEEvT0_PT3_T1_NS0_13GridEvenShareISH_EET2_T4__param_1];
	cvta.to.global.u64 	%rd116, %rd119;
	mul.wide.u32 	%rd117, %r3, 4;
	add.s64 	%rd118, %rd116, %rd117;
	st.global.f32 	[%rd118], %f530;
$L__BB3_73:
	ret;

}
	// .globl	_ZN3cub18CUB_300001_SM_10006detail6reduce28DeviceReduceSingleTileKernelINS2_10policy_hubIfjN4cuda3std3__44plusIvEEE10Policy1000EPfSC_iS9_ffNS7_10__identityEEEvT0_T1_T2_T3_T4_T6_
.visible .entry _ZN3cub18CUB_300001_SM_10006detail6reduce28DeviceReduceSingleTileKernelINS2_10policy_hubIfjN4cuda3std3__44plusIvEEE10Policy1000EPfSC_iS9_ffNS7_10__identityEEEvT0_T1_T2_T3_T4_T6_(
	.param .u64 .ptr .align 1 _ZN3cub18CUB_300001_SM_10006detail6reduce28DeviceReduceSingleTileKernelINS2_10policy_hubIfjN4cuda3std3__44plusIvEEE10Policy1000EPfSC_iS9_ffNS7_10__identityEEEvT0_T1_T2_T3_T4_T6__param_0,
	.param .u64 .ptr .align 1 _ZN3cub18CUB_300001_SM_10006detail6reduce28DeviceReduceSingleTileKernelINS2_10policy_hubIfjN4cuda3std3__44plusIvEEE10Policy1000EPfSC_iS9_ffNS7_10__identityEEEvT0_T1_T2_T3_T4_T6__param_1,
	.param .u32 _ZN3cub18CUB_300001_SM_10006detail6reduce28DeviceReduceSingleTileKernelINS2_10policy_hubIfjN4cuda3std3__44plusIvEEE10Policy1000EPfSC_iS9_ffNS7_10__identityEEEvT0_T1_T2_T3_T4_T6__param_2,
	.param .align 1 .b8 _ZN3cub18CUB_300001_SM_10006detail6reduce28DeviceReduceSingleTileKernelINS2_10policy_hubIfjN4cuda3std3__44plusIvEEE10Policy1000EPfSC_iS9_ffNS7_10__identityEEEvT0_T1_T2_T3_T4_T6__param_3[1],
	.param .f32 _ZN3cub18CUB_300001_SM_10006detail6reduce28DeviceReduceSingleTileKernelINS2_10policy_hubIfjN4cuda3std3__44plusIvEEE10Policy1000EPfSC_iS9_ffNS7_10__identityEEEvT0_T1_T2_T3_T4_T6__param_4,
	.param .align 1 .b8 _ZN3cub18CUB_300001_SM_10006detail6reduce28DeviceReduceSingleTileKernelINS2_10policy_hubIfjN4cuda3std3__44plusIvEEE10Policy1000EPfSC_iS9_ffNS7_10__identityEEEvT0_T1_T2_T3_T4_T6__param_5[1]
)
.maxntid 512
.minnctapersm 1
{
	.reg .pred 	%p<83>;
	.reg .b32 	%r<339>;
	.reg .b32 	%f<537>;
	.reg .b64 	%rd<133>;
	// demoted variable
	.shared .align 4 .b8 _ZZN3cub18CUB_300001_SM_10006detail6reduce28DeviceReduceSingleTileKernelINS2_10policy_hubIfjN4cuda3std3__44plusIvEEE10Policy1000EPfSC_iS9_ffNS7_10__identityEEEvT0_T1_T2_T3_T4_T6_E12temp_storage[84];
	ld.param.u64 	%rd16, [_ZN3cub18CUB_300001_SM_10006detail6reduce28DeviceReduceSingleTileKernelINS2_10policy_hubIfjN4cuda3std3__44plusIvEEE10Policy1000EPfSC_iS9_ffNS7_10__identityEEEvT0_T1_T2_T3_T4_T6__param_0];
	ld.param.u64 	%rd17, [_ZN3cub18CUB_300001_SM_10006detail6reduce28DeviceReduceSingleTileKernelINS2_10policy_hubIfjN4cuda3std3__44plusIvEEE10Policy1000EPfSC_iS9_ffNS7_10__identityEEEvT0_T1_T2_T3_T4_T6__param_1];
	ld.param.u32 	%r67, [_ZN3cub18CUB_300001_SM_10006detail6reduce28DeviceReduceSingleTileKernelINS2_10policy_hubIfjN4cuda3std3__44plusIvEEE10Policy1000EPfSC_iS9_ffNS7_10__identityEEEvT0_T1_T2_T3_T4_T6__param_2];
	ld.param.f32 	%f54, [_ZN3cub18CUB_300001_SM_10006detail6reduce28DeviceReduceSingleTileKernelINS2_10policy_hubIfjN4cuda3std3__44plusIvEEE10Policy1000EPfSC_iS9_ffNS7_10__identityEEEvT0_T1_T2_T3_T4_T6__param_4];
	cvta.to.global.u64 	%rd1, %rd17;
	setp.ne.s32 	%p1, %r67, 0;
	@%p1 bra 	$L__BB4_3;
	mov.u32 	%r312, %tid.x;
	setp.ne.s32 	%p82, %r312, 0;
	@%p82 bra 	$L__BB4_74;
	st.global.f32 	[%rd1], %f54;
	bra.uni 	$L__BB4_74;
$L__BB4_3:
	and.b64  	%rd18, %rd16, 7;
	setp.ne.s64 	%p2, %rd18, 0;
	@%p2 bra 	$L__BB4_38;
	setp.gt.s32 	%p42, %r67, 8191;
	@%p42 bra 	$L__BB4_22;
	mov.u32 	%r1, %tid.x;
	setp.ge.s32 	%p54, %r1, %r67;
	mov.f32 	%f515, 0f00000000;
	mov.u32 	%r316, %r1;
	@%p54 bra 	$L__BB4_7;
	mul.wide.u32 	%rd121, %r1, 4;
	add.s64 	%rd120, %rd16, %rd121;
	// begin inline asm
	ld.global.nc.u32 %r256, [%rd120];
	// end inline asm
	mov.b32 	%f515, %r256;
	add.s32 	%r316, %r1, 512;
$L__BB4_7:
	setp.ge.s32 	%p55, %r316, %r67;
	@%p55 bra 	$L__BB4_13;
	not.b32 	%r257, %r316;
	add.s32 	%r4, %r67, %r257;
	and.b32  	%r258, %r4, 1536;
	setp.eq.s32 	%p56, %r258, 1536;
	@%p56 bra 	$L__BB4_11;
	mul.wide.u32 	%rd122, %r316, 4;
	add.s64 	%rd129, %rd16, %rd122;
	shr.u32 	%r259, %r4, 9;
	add.s32 	%r260, %r259, 1;
	and.b32  	%r261, %r260, 3;
	neg.s32 	%r314, %r261;
$L__BB4_10:
	.pragma "nounroll";
	// begin inline asm
	ld.global.nc.u32 %r262, [%rd129];
	// end inline asm
	mov.b32 	%f398, %r262;
	add.f32 	%f515, %f515, %f398;
	add.s32 	%r316, %r316, 512;
	add.s64 	%rd129, %rd129, 2048;
	add.s32 	%r314, %r314, 1;
	setp.ne.s32 	%p57, %r314, 0;
	@%p57 bra 	$L__BB4_10;
$L__BB4_11:
	setp.lt.u32 	%p58, %r4, 1536;
	@%p58 bra 	$L__BB4_13;
$L__BB4_12:
	mul.wide.s32 	%rd128, %r316, 4;
	add.s64 	%rd124, %rd16, %rd128;
	// begin inline asm
	ld.global.nc.u32 %r263, [%rd124];
	// end inline asm
	mov.b32 	%f399, %r263;
	add.f32 	%f400, %f515, %f399;
	add.s64 	%rd125, %rd124, 2048;
	// begin inline asm
	ld.global.nc.u32 %r264, [%rd125];
	// end inline asm
	mov.b32 	%f401, %r264;
	add.f32 	%f402, %f400, %f401;
	add.s64 	%rd126, %rd124, 4096;
	// begin inline asm
	ld.global.nc.u32 %r265, [%rd126];
	// end inline asm
	mov.b32 	%f403, %r265;
	add.f32 	%f404, %f402, %f403;
	add.s64 	%rd127, %rd124, 6144;
	// begin inline asm
	ld.global.nc.u32 %r266, [%rd127];
	// end inline asm
	mov.b32 	%f405, %r266;
	add.f32 	%f515, %f404, %f405;
	add.s32 	%r316, %r316, 2048;
	setp.lt.s32 	%p59, %r316, %r67;
	@%p59 bra 	$L__BB4_12;
$L__BB4_13:
	setp.lt.s32 	%p60, %r67, 512;
	@%p60 bra 	$L__BB4_18;
	// begin inline asm
	mov.u32 %r291, %laneid;
	// end inline asm
	mov.b32 	%r292, 1;
	mov.b32 	%r305, 31;
	mov.b32 	%r306, -1;
	// begin inline asm
	{  .reg .f32 r0;  .reg .pred p;  shfl.sync.down.b32 r0|p, %f515, %r292, %r305, %r306;  @p add.f32 r0, r0, %f515;  mov.f32 %f465, r0;}
	// end inline asm
	mov.b32 	%r295, 2;
	// begin inline asm
	{  .reg .f32 r0;  .reg .pred p;  shfl.sync.down.b32 r0|p, %f465, %r295, %r305, %r306;  @p add.f32 r0, r0, %f465;  mov.f32 %f468, r0;}
	// end inline asm
	mov.b32 	%r298, 4;
	// begin inline asm
	{  .reg .f32 r0;  .reg .pred p;  shfl.sync.down.b32 r0|p, %f468, %r298, %r305, %r306;  @p add.f32 r0, r0, %f468;  mov.f32 %f471, r0;}
	// end inline asm
	mov.b32 	%r301, 8;
	// begin inline asm
	{  .reg .f32 r0;  .reg .pred p;  shfl.sync.down.b32 r0|p, %f471, %r301, %r305, %r306;  @p add.f32 r0, r0, %f471;  mov.f32 %f474, r0;}
	// end inline asm
	mov.b32 	%r304, 16;
	// begin inline asm
	{  .reg .f32 r0;  .reg .pred p;  shfl.sync.down.b32 r0|p, %f474, %r304, %r305, %r306;  @p add.f32 r0, r0, %f474;  mov.f32 %f536, r0;}
	// end inline asm
	setp.ne.s32 	%p79, %r291, 0;
	@%p79 bra 	$L__BB4_16;
	shr.u32 	%r307, %r1, 3;
	and.b32  	%r308, %r307, 124;
	mov.u32 	%r309, _ZZN3cub18CUB_300001_SM_10006detail6reduce28DeviceReduceSingleTileKernelINS2_10policy_hubIfjN4cuda3std3__44plusIvEEE10Policy1000EPfSC_iS9_ffNS7_10__identityEEEvT0_T1_T2_T3_T4_T6_E12temp_storage;
	add.s32 	%r310, %r309, %r308;
	st.shared.f32 	[%r310+16], %f536;
$L__BB4_16:
	bar.sync 	0;
	setp.ne.s32 	%p80, %r1, 0;
	@%p80 bra 	$L__BB4_72;
	ld.shared.f32 	%f480, [_ZZN3cub18CUB_300001_SM_10006detail6reduce28DeviceReduceSingleTileKernelINS2_10policy_hubIfjN4cuda3std3__44plusIvEEE10Policy1000EPfSC_iS9_ffNS7_10__identityEEEvT0_T1_T2_T3_T4_T6_E12temp_storage+20];
	add.f32 	%f481, %f536, %f480;
	ld.shared.f32 	%f482, [_ZZN3cub18CUB_300001_SM_10006detail6reduce28DeviceReduceSingleTileKernelINS2_10policy_hubIfjN4cuda3std3__44plusIvEEE10Policy1000EPfSC_iS9_ffNS7_10__identityEEEvT0_T1_T2_T3_T4_T6_E12temp_storage+24];
	add.f32 	%f483, %f481, %f482;
	ld.shared.f32 	%f484, [_ZZN3cub18CUB_300001_SM_10006detail6reduce28DeviceReduceSingleTileKernelINS2_10policy_hubIfjN4cuda3std3__44plusIvEEE10Policy1000EPfSC_iS9_ffNS7_10__identityEEEvT0_T1_T2_T3_T4_T6_E12temp_storage+28];
	add.f32 	%f485, %f483, %f484;
	ld.shared.f32 	%f486, [_ZZN3cub18CUB_300001_SM_10006detail6reduce28DeviceReduceSingleTileKernelINS2_10policy_hubIfjN4cuda3std3__44plusIvEEE10Policy1000EPfSC_iS9_ffNS7_10__identityEEEvT0_T1_T2_T3_T4_T6_E12temp_storage+32];
	add.f32 	%f487, %f485, %f486;
	ld.shared.f32 	%f488, [_ZZN3cub18CUB_300001_SM_10006detail6reduce28DeviceReduceSingleTileKernelINS2_10policy_hubIfjN4cuda3std3__44plusIvEEE10Policy1000EPfSC_iS9_ffNS7_10__identityEEEvT0_T1_T2_T3_T4_T6_E12temp_storage+36];
	add.f32 	%f489, %f487, %f488;
	ld.shared.f32 	%f490, [_ZZN3cub18CUB_300001_SM_10006detail6reduce28DeviceReduceSingleTileKernelINS2_10policy_hubIfjN4cuda3std3__44plusIvEEE10Policy1000EPfSC_iS9_ffNS7_10__identityEEEvT0_T1_T2_T3_T4_T6_E12temp_storage+40];
	add.f32 	%f491, %f489, %f490;
	ld.shared.f32 	%f492, [_ZZN3cub18CUB_300001_SM_10006detail6reduce28DeviceReduceSingleTileKernelINS2_10policy_hubIfjN4cuda3std3__44plusIvEEE10Policy1000EPfSC_iS9_ffNS7_10__identityEEEvT0_T1_T2_T3_T4_T6_E12temp_storage+44];
	add.f32 	%f493, %f491, %f492;
	ld.shared.f32 	%f494, [_ZZN3cub18CUB_300001_SM_10006detail6reduce28DeviceReduceSingleTileKernelINS2_10policy_hubIfjN4cuda3std3__44plusIvEEE10Policy1000EPfSC_iS9_ffNS7_10__identityEEEvT0_T1_T2_T3_T4_T6_E12temp_storage+48];
	add.f32 	%f495, %f493, %f494;
	ld.shared.f32 	%f496, [_ZZN3cub18CUB_300001_SM_10006detail6reduce28DeviceReduceSingleTileKernelINS2_10policy_hubIfjN4cuda3std3__44plusIvEEE10Policy1000EPfSC_iS9_ffNS7_10__identityEEEvT0_T1_T2_T3_T4_T6_E12temp_storage+52];
	add.f32 	%f497, %f495, %f496;
	ld.shared.f32 	%f498, [_ZZN3cub18CUB_300001_SM_10006detail6reduce28DeviceReduceSingleTileKernelINS2_10policy_hubIfjN4cuda3std3__44plusIvEEE10Policy1000EPfSC_iS9_ffNS7_10__identityEEEvT0_T1_T2_T3_T4_T6_E12temp_storage+56];
	add.f32 	%f499, %f497, %f498;
	ld.shared.f32 	%f500, [_ZZN3cub18CUB_300001_SM_10006detail6reduce28DeviceReduceSingleTileKernelINS2_10policy_hubIfjN4cuda3std3__44plusIvEEE10Policy1000EPfSC_iS9_ffNS7_10__identityEEEvT0_T1_T2_T3_T4_T6_E12temp_storage+60];
	add.f32 	%f501, %f499, %f500;
	ld.shared.f32 	%f502, [_ZZN3cub18CUB_300001_SM_10006detail6reduce28DeviceReduceSingleTileKernelINS2_10policy_hubIfjN4cuda3std3__44plusIvEEE10Policy1000EPfSC_iS9_ffNS7_10__identityEEEvT0_T1_T2_T3_T4_T6_E12temp_storage+64];
	add.f32 	%f503, %f501, %f502;
	ld.shared.f32 	%f504, [_ZZN3cub18CUB_300001_SM_10006detail6reduce28DeviceReduceSingleTileKernelINS2_10policy_hubIfjN4cuda3std3__44plusIvEEE10Policy1000EPfSC_iS9_ffNS7_10__identityEEEvT0_T1_T2_T3_T4_T6_E12temp_storage+68];
	add.f32 	%f505, %f503, %f504;
	ld.shared.f32 	%f506, [_ZZN3cub18CUB_300001_SM_10006detail6reduce28DeviceReduceSingleTileKernelINS2_10policy_hubIfjN4cuda3std3__44plusIvEEE10Policy1000EPfSC_iS9_ffNS7_10__identityEEEvT0_T1_T2_T3_T4_T6_E12temp_storage+72];
	add.f32 	%f507, %f505, %f506;
	ld.shared.f32 	%f508, [_ZZN3cub18CUB_300001_SM_10006detail6reduce28DeviceReduceSingleTileKernelINS2_10policy_hubIfjN4cuda3std3__44plusIvEEE10Policy1000EPfSC_iS9_ffNS7_10__identityEEEvT0_T1_T2_T3_T4_T6_E12temp_storage+76];
	add.f32 	%f536, %f507, %f508;
	bra.uni 	$L__BB4_72;
$L__BB4_18:
	// begin inline asm
	mov.u32 %r267, %laneid;
	// end inline asm
	and.b32  	%r283, %r1, 992;
	add.s32 	%r284, %r283, 32;
	setp.gt.s32 	%p61, %r284, %r67;
	not.b32 	%r285, %r283;
	add.s32 	%r286, %r67, %r285;
	selp.b32 	%r281, %r286, 31, %p61;
	mov.b32 	%r268, 1;
	mov.b32 	%r282, -1;
	// begin inline asm
	{  .reg .f32 r0;  .reg .pred p;  shfl.sync.down.b32 r0|p, %f515, %r268, %r281, %r282;  @p add.f32 r0, r0, %f515;  mov.f32 %f406, r0;}
	// end inline asm
	mov.b32 	%r271, 2;
	// begin inline asm
	{  .reg .f32 r0;  .reg .pred p;  shfl.sync.down.b32 r0|p, %f406, %r271, %r281, %r282;  @p add.f32 r0, r0, %f406;  mov.f32 %f409, r0;}
	// end inline asm
	mov.b32 	%r274, 4;
	// begin inline asm
	{  .reg .f32 r0;  .reg .pred p;  shfl.sync.down.b32 r0|p, %f409, %r274, %r281, %r282;  @p add.f32 r0, r0, %f409;  mov.f32 %f412, r0;}
	// end inline asm
	mov.b32 	%r277, 8;
	// begin inline asm
	{  .reg .f32 r0;  .reg .pred p;  shfl.sync.down.b32 r0|p, %f412, %r277, %r281, %r282;  @p add.f32 r0, r0, %f412;  mov.f32 %f415, r0;}
	// end inline asm
	mov.b32 	%r280, 16;
	// begin inline asm
	{  .reg .f32 r0;  .reg .pred p;  shfl.sync.down.b32 r0|p, %f415, %r280, %r281, %r282;  @p add.f32 r0, r0, %f415;  mov.f32 %f536, r0;}
	// end inline asm
	setp.ne.s32 	%p62, %r267, 0;
	@%p62 bra 	$L__BB4_20;
	shr.u32 	%r287, %r1, 3;
	and.b32  	%r288, %r287, 124;
	mov.u32 	%r289, _ZZN3cub18CUB_300001_SM_10006detail6reduce28DeviceReduceSingleTileKernelINS2_10policy_hubIfjN4cuda3std3__44plusIvEEE10Policy1000EPfSC_iS9_ffNS7_10__identityEEEvT0_T1_T2_T3_T4_T6_E12temp_storage;
	add.s32 	%r290, %r289, %r288;
	st.shared.f32 	[%r290+16], %f536;
$L__BB4_20:
	bar.sync 	0;
	setp.ne.s32 	%p63, %r1, 0;
	@%p63 bra 	$L__BB4_72;
	setp.gt.s32 	%p64, %r67, 32;
	ld.shared.f32 	%f421, [_ZZN3cub18CUB_300001_SM_10006detail6reduce28DeviceReduceSingleTileKernelINS2_10policy_hubIfjN4cuda3std3__44plusIvEEE10Policy1000EPfSC_iS9_ffNS7_10__identityEEEvT0_T1_T2_T3_T4_T6_E12temp_storage+20];
	add.f32 	%f422, %f536, %f421;
	selp.f32 	%f423, %f422, %f536, %p64;
	setp.gt.s32 	%p65, %r67, 64;
	ld.shared.f32 	%f424, [_ZZN3cub18CUB_300001_SM_10006detail6reduce28DeviceReduceSingleTileKernelINS2_10policy_hubIfjN4cuda3std3__44plusIvEEE10Policy1000EPfSC_iS9_ffNS7_10__identityEEEvT0_T1_T2_T3_T4_T6_E12temp_storage+24];
	add.f32 	%f425, %f424, %f423;
	selp.f32 	%f426, %f425, %f423, %p65;
	setp.gt.s32 	%p66, %r67, 96;
	ld.shared.f32 	%f427, [_ZZN3cub18CUB_300001_SM_10006detail6reduce28DeviceReduceSingleTileKernelINS2_10policy_hubIfjN4cuda3std3__44plusIvEEE10Policy1000EPfSC_iS9_ffNS7_10__identityEEEvT0_T1_T2_T3_T4_T6_E12temp_storage+28];
	add.f32 	%f428, %f427, %f426;
	selp.f32 	%f429, %f428, %f426, %p66;
	setp.gt.s32 	%p67, %r67, 128;
	ld.shared.f32 	%f430, [_ZZN3cub18CUB_300001_SM_10006detail6reduce28DeviceReduceSingleTileKernelINS2_10policy_hubIfjN4cuda3std3__44plusIvEEE10Policy1000EPfSC_iS9_ffNS7_10__identityEEEvT0_T1_T2_T3_T4_T6_E12temp_storage+32];
	add.f32 	%f431, %f430, %f429;
	selp.f32 	%f432, %f431, %f429, %p67;
	setp.gt.s32 	%p68, %r67, 160;
	ld.shared.f32 	%f433, [_ZZN3cub18CUB_300001_SM_10006detail6reduce28DeviceReduceSingleTileKernelINS2_10policy_hubIfjN4cuda3std3__44plusIvEEE10Policy1000EPfSC_iS9_ffNS7_10__identityEEEvT0_T1_T2_T3_T4_T6_E12temp_storage+36];
	add.f32 	%f434, %f433, %f432;
	selp.f32 	%f435, %f434, %f432, %p68;
	setp.gt.s32 	%p69, %r67, 192;
	ld.shared.f32 	%f436, [_ZZN3cub18CUB_300001_SM_10006detail6reduce28DeviceReduceSingleTileKernelINS2_10policy_hubIfjN4cuda3std3__44plusIvEEE10Policy1000EPfSC_iS9_ffNS7_10__identityEEEvT0_T1_T2_T3_T4_T6_E12temp_storage+40];
	add.f32 	%f437, %f436, %f435;
	selp.f32 	%f438, %f437, %f435, %p69;
	setp.gt.s32 	%p70, %r67, 224;
	ld.shared.f32 	%f439, [_ZZN3cub18CUB_300001_SM_10006detail6reduce28DeviceReduceSingleTileKernelINS2_10policy_hubIfjN4cuda3std3__44plusIvEEE10Policy1000EPfSC_iS9_ffNS7_10__identityEEEvT0_T1_T2_T3_T4_T6_E12temp_storage+44];
	add.f32 	%f440, %f439, %f438;
	selp.f32 	%f441, %f440, %f438, %p70;
	setp.gt.s32 	%p71, %r67, 256;
	ld.shared.f32 	%f442, [_ZZN3cub18CUB_300001_SM_10006detail6reduce28DeviceReduceSingleTileKernelINS2_10policy_hubIfjN4cuda3std3__44plusIvEEE10Policy1000EPfSC_iS9_ffNS7_10__identityEEEvT0_T1_T2_T3_T4_T6_E12temp_storage+48];
	add.f32 	%f443, %f442, %f441;
	selp.f32 	%f444, %f443, %f441, %p71;
	setp.gt.s32 	%p72, %r67, 288;
	ld.shared.f32 	%f445, [_ZZN3cub18CUB_300001_SM_10006detail6reduce28DeviceReduceSingleTileKernelINS2_10policy_hubIfjN4cuda3std3__44plusIvEEE10Policy1000EPfSC_iS9_ffNS7_10__identityEEEvT0_T1_T2_T3_T4_T6_E12temp_storage+52];
	add.f32 	%f446, %f445, %f444;
	selp.f32 	%f447, %f446, %f444, %p72;
	setp.gt.s32 	%p73, %r67, 320;
	ld.shared.f32 	%f448, [_ZZN3cub18CUB_300001_SM_10006detail6reduce28DeviceReduceSingleTileKernelINS2_10policy_hubIfjN4cuda3std3__44plusIvEEE10Policy1000EPfSC_iS9_ffNS7_10__identityEEEvT0_T1_T2_T3_T4_T6_E12temp_storage+56];
	add.f32 	%f449, %f448, %f447;
	selp.f32 	%f450, %f449, %f447, %p73;
	setp.gt.s32 	%p74, %r67, 352;
	ld.shared.f32 	%f451, [_ZZN3cub18CUB_300001_SM_10006detail6reduce28DeviceReduceSingleTileKernelINS2_10policy_hubIfjN4cuda3std3__44plusIvEEE10Policy1000EPfSC_iS9_ffNS7_10__identityEEEvT0_T1_T2_T3_T4_T6_E12temp_storage+60];
	add.f32 	%f452, %f451, %f450;
	selp.f32 	%f453, %f452, %f450, %p74;
	setp.gt.s32 	%p75, %r67, 384;
	ld.shared.f32 	%f454, [_ZZN3cub18CUB_300001_SM_10006detail6reduce28DeviceReduceSingleTileKernelINS2_10policy_hubIfjN4cuda3std3__44plusIvEEE10Policy1000EPfSC_iS9_ffNS7_10__identityEEEvT0_T1_T2_T3_T4_T6_E12temp_storage+64];
	add.f32 	%f455, %f454, %f453;
	selp.f32 	%f456, %f455, %f453, %p75;
	setp.gt.s32 	%p76, %r67, 416;
	ld.shared.f32 	%f457, [_ZZN3cub18CUB_300001_SM_10006detail6reduce28DeviceReduceSingleTileKernelINS2_10policy_hubIfjN4cuda3std3__44plusIvEEE10Policy1000EPfSC_iS9_ffNS7_10__identityEEEvT0_T1_T2_T3_T4_T6_E12temp_storage+68];
	add.f32 	%f458, %f457, %f456;
	selp.f32 	%f459, %f458, %f456, %p76;
	setp.gt.s32 	%p77, %r67, 448;
	ld.shared.f32 	%f460, [_ZZN3cub18CUB_300001_SM_10006detail6reduce28DeviceReduceSingleTileKernelINS2_10policy_hubIfjN4cuda3std3__44plusIvEEE10Policy1000EPfSC_iS9_ffNS7_10__identityEEEvT0_T1_T2_T3_T4_T6_E12temp_storage+72];
	add.f32 	%f461, %f460, %f459;
	selp.f32 	%f462, %f461, %f459, %p77;
	setp.gt.s32 	%p78, %r67, 480;
	ld.shared.f32 	%f463, [_ZZN3cub18CUB_300001_SM_10006detail6reduce28DeviceReduceSingleTileKernelINS2_10policy_hubIfjN4cuda3std3__44plusIvEEE10Policy1000EPfSC_iS9_ffNS7_10__identityEEEvT0_T1_T2_T3_T4_T6_E12temp_storage+76];
	add.f32 	%f464, %f463, %f462;
	selp.f32 	%f536, %f464, %f462, %p78;
	bra.uni 	$L__BB4_72;
$L__BB4_22:
	mov.u32 	%r13, %tid.x;
	shl.b32 	%r190, %r13, 1;
	mul.wide.u32 	%rd90, %r190, 4;
	add.s64 	%rd75, %rd16, %rd90;
	// begin inline asm
	ld.global.nc.u64 %rd74, [%rd75];
	// end inline asm
	mov.b64 	{%r191, %r192}, %rd74;
	mov.b32 	%f282, %r192;
	mov.b32 	%f283, %r191;
	add.s64 	%rd77, %rd75, 4096;
	// begin inline asm
	ld.global.nc.u64 %rd76, [%rd77];
	// end inline asm
	mov.b64 	{%r193, %r194}, %rd76;
	mov.b32 	%f284, %r194;
	mov.b32 	%f285, %r193;
	add.s64 	%rd79, %rd75, 8192;
	// begin inline asm
	ld.global.nc.u64 %rd78, [%rd79];
	// end inline asm
	mov.b64 	{%r195, %r196}, %rd78;
	mov.b32 	%f286, %r196;
	mov.b32 	%f287, %r195;
	add.s64 	%rd81, %rd75, 12288;
	// begin inline asm
	ld.global.nc.u64 %rd80, [%rd81];
	// end inline asm
	mov.b64 	{%r197, %r198}, %rd80;
	mov.b32 	%f288, %r198;
	mov.b32 	%f289, %r197;
	add.s64 	%rd83, %rd75, 16384;
	// begin inline asm
	ld.global.nc.u64 %rd82, [%rd83];
	// end inline asm
	mov.b64 	{%r199, %r200}, %rd82;
	mov.b32 	%f290, %r200;
	mov.b32 	%f291, %r199;
	add.s64 	%rd85, %rd75, 20480;
	// begin inline asm
	ld.global.nc.u64 %rd84, [%rd85];
	// end inline asm
	mov.b64 	{%r201, %r202}, %rd84;
	mov.b32 	%f292, %r202;
	mov.b32 	%f293, %r201;
	add.s64 	%rd87, %rd75, 24576;
	// begin inline asm
	ld.global.nc.u64 %rd86, [%rd87];
	// end inline asm
	mov.b64 	{%r203, %r204}, %rd86;
	mov.b32 	%f294, %r204;
	mov.b32 	%f295, %r203;
	add.s64 	%rd89, %rd75, 28672;
	// begin inline asm
	ld.global.nc.u64 %rd88, [%rd89];
	// end inline asm
	mov.b64 	{%r205, %r206}, %rd88;
	mov.b32 	%f296, %r206;
	mov.b32 	%f297, %r205;
	add.f32 	%f298, %f283, %f282;
	add.f32 	%f299, %f285, %f284;
	add.f32 	%f300, %f287, %f286;
	add.f32 	%f301, %f289, %f288;
	add.f32 	%f302, %f291, %f290;
	add.f32 	%f303, %f293, %f292;
	add.f32 	%f304, %f295, %f294;
	add.f32 	%f305, %f297, %f296;
	add.f32 	%f306, %f298, %f299;
	add.f32 	%f307, %f300, %f301;
	add.f32 	%f308, %f302, %f303;
	add.f32 	%f309, %f304, %f305;
	add.f32 	%f310, %f306, %f307;
	add.f32 	%f311, %f308, %f309;
	add.f32 	%f522, %f310, %f311;
	setp.lt.u32 	%p43, %r67, 16384;
	mov.b32 	%r319, 8192;
	@%p43 bra 	$L__BB4_26;
	add.s32 	%r14, %r67, -8192;
	mov.b32 	%r319, 8192;
$L__BB4_24:
	mul.wide.s32 	%rd107, %r319, 4;
	add.s64 	%rd92, %rd75, %rd107;
	// begin inline asm
	ld.global.nc.u64 %rd91, [%rd92];
	// end inline asm
	mov.b64 	{%r208, %r209}, %rd91;
	mov.b32 	%f312, %r209;
	mov.b32 	%f313, %r208;
	add.s64 	%rd94, %rd92, 4096;
	// begin inline asm
	ld.global.nc.u64 %rd93, [%rd94];
	// end inline asm
	mov.b64 	{%r210, %r211}, %rd93;
	mov.b32 	%f314, %r211;
	mov.b32 	%f315, %r210;
	add.s64 	%rd96, %rd92, 8192;
	// begin inline asm
	ld.global.nc.u64 %rd95, [%rd96];
	// end inline asm
	mov.b64 	{%r212, %r213}, %rd95;
	mov.b32 	%f316, %r213;
	mov.b32 	%f317, %r212;
	add.s64 	%rd98, %rd92, 12288;
	// begin inline asm
	ld.global.nc.u64 %rd97, [%rd98];
	// end inline asm
	mov.b64 	{%r214, %r215}, %rd97;
	mov.b32 	%f318, %r215;
	mov.b32 	%f319, %r214;
	add.s64 	%rd100, %rd92, 16384;
	// begin inline asm
	ld.global.nc.u64 %rd99, [%rd100];
	// end inline asm
	mov.b64 	{%r216, %r217}, %rd99;
	mov.b32 	%f320, %r217;
	mov.b32 	%f321, %r216;
	add.s64 	%rd102, %rd92, 20480;
	// begin inline asm
	ld.global.nc.u64 %rd101, [%rd102];
	// end inline asm
	mov.b64 	{%r218, %r219}, %rd101;
	mov.b32 	%f322, %r219;
	mov.b32 	%f323, %r218;
	add.s64 	%rd104, %rd92, 24576;
	// begin inline asm
	ld.global.nc.u64 %rd103, [%rd104];
	// end inline asm
	mov.b64 	{%r220, %r221}, %rd103;
	mov.b32 	%f324, %r221;
	mov.b32 	%f325, %r220;
	add.s64 	%rd106, %rd92, 28672;
	// begin inline asm
	ld.global.nc.u64 %rd105, [%rd106];
	// end inline asm
	mov.b64 	{%r222, %r223}, %rd105;
	mov.b32 	%f326, %r223;
	mov.b32 	%f327, %r222;
	add.f32 	%f328, %f522, %f313;
	add.f32 	%f329, %f312, %f315;
	add.f32 	%f330, %f314, %f317;
	add.f32 	%f331, %f316, %f319;
	add.f32 	%f332, %f318, %f321;
	add.f32 	%f333, %f320, %f323;
	add.f32 	%f334, %f322, %f325;
	add.f32 	%f335, %f324, %f327;
	add.f32 	%f336, %f328, %f329;
	add.f32 	%f337, %f330, %f331;
	add.f32 	%f338, %f332, %f333;
	add.f32 	%f339, %f334, %f335;
	add.f32 	%f340, %f336, %f337;
	add.f32 	%f341, %f338, %f339;
	add.f32 	%f342, %f340, %f341;
	add.f32 	%f522, %f342, %f326;
	sub.s32 	%r224, %r67, %r319;
	setp.lt.s32 	%p44, %r224, 8192;
	@%p44 bra 	$L__BB4_34;
	add.s32 	%r319, %r319, 8192;
	setp.le.s32 	%p45, %r319, %r14;
	@%p45 bra 	$L__BB4_24;
$L__BB4_26:
	setp.le.s32 	%p46, %r67, %r319;
	@%p46 bra 	$L__BB4_34;
	sub.s32 	%r18, %r67, %r319;
	setp.ge.s32 	%p47, %r13, %r18;
	@%p47 bra 	$L__BB4_34;
	not.b32 	%r225, %r13;
	add.s32 	%r226, %r67, %r225;
	sub.s32 	%r19, %r226, %r319;
	and.b32  	%r227, %r19, 1536;
	setp.eq.s32 	%p48, %r227, 1536;
	mov.u32 	%r323, %r13;
	@%p48 bra 	$L__BB4_31;
	add.s32 	%r321, %r13, %r319;
	shr.u32 	%r228, %r19, 9;
	add.s32 	%r229, %r228, 1;
	and.b32  	%r230, %r229, 3;
	neg.s32 	%r320, %r230;
	mov.u32 	%r323, %r13;
$L__BB4_30:
	.pragma "nounroll";
	mul.wide.u32 	%rd109, %r321, 4;
	add.s64 	%rd108, %rd16, %rd109;
	// begin inline asm
	ld.global.nc.u32 %r231, [%rd108];
	// end inline asm
	mov.b32 	%f344, %r231;
	add.f32 	%f522, %f522, %f344;
	add.s32 	%r323, %r323, 512;
	add.s32 	%r321, %r321, 512;
	add.s32 	%r320, %r320, 1;
	setp.ne.s32 	%p49, %r320, 0;
	@%p49 bra 	$L__BB4_30;
$L__BB4_31:
	setp.lt.u32 	%p50, %r19, 1536;
	@%p50 bra 	$L__BB4_34;
	cvt.u64.u32 	%rd110, %r323;
	cvt.u64.u32 	%rd111, %r319;
	add.s64 	%rd112, %rd110, %rd111;
	shl.b64 	%rd113, %rd112, 2;
	add.s64 	%rd114, %rd113, %rd16;
	add.s64 	%rd130, %rd114, 4096;
	add.s32 	%r324, %r323, %r319;
$L__BB4_33:
	mul.wide.u32 	%rd119, %r324, 4;
	add.s64 	%rd115, %rd16, %rd119;
	// begin inline asm
	ld.global.nc.u32 %r232, [%rd115];
	// end inline asm
	mov.b32 	%f345, %r232;
	add.f32 	%f346, %f522, %f345;
	add.s64 	%rd116, %rd130, -2048;
	// begin inline asm
	ld.global.nc.u32 %r233, [%rd116];
	// end inline asm
	mov.b32 	%f347, %r233;
	add.f32 	%f348, %f346, %f347;
	// begin inline asm
	ld.global.nc.u32 %r234, [%rd130];
	// end inline asm
	mov.b32 	%f349, %r234;
	add.f32 	%f350, %f348, %f349;
	add.s64 	%rd118, %rd130, 2048;
	// begin inline asm
	ld.global.nc.u32 %r235, [%rd118];
	// end inline asm
	mov.b32 	%f351, %r235;
	add.f32 	%f522, %f350, %f351;
	add.s32 	%r323, %r323, 2048;
	add.s64 	%rd130, %rd130, 8192;
	add.s32 	%r324, %r324, 2048;
	setp.lt.s32 	%p51, %r323, %r18;
	@%p51 bra 	$L__BB4_33;
$L__BB4_34:
	// begin inline asm
	mov.u32 %r236, %laneid;
	// end inline asm
	mov.b32 	%r237, 1;
	mov.b32 	%r250, 31;
	mov.b32 	%r251, -1;
	// begin inline asm
	{  .reg .f32 r0;  .reg .pred p;  shfl.sync.down.b32 r0|p, %f522, %r237, %r250, %r251;  @p add.f32 r0, r0, %f522;  mov.f32 %f352, r0;}
	// end inline asm
	mov.b32 	%r240, 2;
	// begin inline asm
	{  .reg .f32 r0;  .reg .pred p;  shfl.sync.down.b32 r0|p, %f352, %r240, %r250, %r251;  @p add.f32 r0, r0, %f352;  mov.f32 %f355, r0;}
	// end inline asm
	mov.b32 	%r243, 4;
	// begin inline asm
	{  .reg .f32 r0;  .reg .pred p;  shfl.sync.down.b32 r0|p, %f355, %r243, %r250, %r251;  @p add.f32 r0, r0, %f355;  mov.f32 %f358, r0;}
	// end inline asm
	mov.b32 	%r246, 8;
	// begin inline asm
	{  .reg .f32 r0;  .reg .pred p;  shfl.sync.down.b32 r0|p, %f358, %r246, %r250, %r251;  @p add.f32 r0, r0, %f358;  mov.f32 %f361, r0;}
	// end inline asm
	mov.b32 	%r249, 16;
	// begin inline asm
	{  .reg .f32 r0;  .reg .pred p;  shfl.sync.down.b32 r0|p, %f361, %r249, %r250, %r251;  @p add.f32 r0, r0, %f361;  mov.f32 %f536, r0;}
	// end inline asm
	setp.ne.s32 	%p52, %r236, 0;
	@%p52 bra 	$L__BB4_36;
	shr.u32 	%r252, %r13, 3;
	and.b32  	%r253, %r252, 124;
	mov.u32 	%r254, _ZZN3cub18CUB_300001_SM_10006detail6reduce28DeviceReduceSingleTileKernelINS2_10policy_hubIfjN4cuda3std3__44plusIvEEE10Policy1000EPfSC_iS9_ffNS7_10__identityEEEvT0_T1_T2_T3_T4_T6_E12temp_storage;
	add.s32 	%r255, %r254, %r253;
	st.shared.f32 	[%r255+16], %f536;
$L__BB4_36:
	bar.sync 	0;
	setp.ne.s32 	%p53, %r13, 0;
	@%p53 bra 	$L__BB4_72;
	ld.shared.f32 	%f367, [_ZZN3cub18CUB_300001_SM_10006detail6reduce28DeviceReduceSingleTileKernelINS2_10policy_hubIfjN4cuda3std3__44plusIvEEE10Policy1000EPfSC_iS9_ffNS7_10__identityEEEvT0_T1_T2_T3_T4_T6_E12temp_storage+20];
	add.f32 	%f368, %f536, %f367;
	ld.shared.f32 	%f369, [_ZZN3cub18CUB_300001_SM_10006detail6reduce28DeviceReduceSingleTileKernelINS2_10policy_hubIfjN4cuda3std3__44plusIvEEE10Policy1000EPfSC_iS9_ffNS7_10__identityEEEvT0_T1_T2_T3_T4_T6_E12temp_storage+24];
	add.f32 	%f370, %f368, %f369;
	ld.shared.f32 	%f371, [_ZZN3cub18CUB_300001_SM_10006detail6reduce28DeviceReduceSingleTileKernelINS2_10policy_hubIfjN4cuda3std3__44plusIvEEE10Policy1000EPfSC_iS9_ffNS7_10__identityEEEvT0_T1_T2_T3_T4_T6_E12temp_storage+28];
	add.f32 	%f372, %f370, %f371;
	ld.shared.f32 	%f373, [_ZZN3cub18CUB_300001_SM_10006detail6reduce28DeviceReduceSingleTileKernelINS2_10policy_hubIfjN4cuda3std3__44plusIvEEE10Policy1000EPfSC_iS9_ffNS7_10__identityEEEvT0_T1_T2_T3_T4_T6_E12temp_storage+32];
	add.f32 	%f374, %f372, %f373;
	ld.shared.f32 	%f375, [_ZZN3cub18CUB_300001_SM_10006detail6reduce28DeviceReduceSingleTileKernelINS2_10policy_hubIfjN4cuda3std3__44plusIvEEE10Policy1000EPfSC_iS9_ffNS7_10__identityEEEvT0_T1_T2_T3_T4_T6_E12temp_storage+36];
	add.f32 	%f376, %f374, %f375;
	ld.shared.f32 	%f377, [_ZZN3cub18CUB_300001_SM_10006detail6reduce28DeviceReduceSingleTileKernelINS2_10policy_hubIfjN4cuda3std3__44plusIvEEE10Policy1000EPfSC_iS9_ffNS7_10__identityEEEvT0_T1_T2_T3_T4_T6_E12temp_storage+40];
	add.f32 	%f378, %f376, %f377;
	ld.shared.f32 	%f379, [_ZZN3cub18CUB_300001_SM_10006detail6reduce28DeviceReduceSingleTileKernelINS2_10policy_hubIfjN4cuda3std3__44plusIvEEE10Policy1000EPfSC_iS9_ffNS7_10__identityEEEvT0_T1_T2_T3_T4_T6_E12temp_storage+44];
	add.f32 	%f380, %f378, %f379;
	ld.shared.f32 	%f381, [_ZZN3cub18CUB_300001_SM_10006detail6reduce28DeviceReduceSingleTileKernelINS2_10policy_hubIfjN4cuda3std3__44plusIvEEE10Policy1000EPfSC_iS9_ffNS7_10__identityEEEvT0_T1_T2_T3_T4_T6_E12temp_storage+48];
	add.f32 	%f382, %f380, %f381;
	ld.shared.f32 	%f383, [_ZZN3cub18CUB_300001_SM_10006detail6reduce28DeviceReduceSingleTileKernelINS2_10policy_hubIfjN4cuda3std3__44plusIvEEE10Policy1000EPfSC_iS9_ffNS7_10__identityEEEvT0_T1_T2_T3_T4_T6_E12temp_storage+52];
	add.f32 	%f384, %f382, %f383;
	ld.shared.f32 	%f385, [_ZZN3cub18CUB_300001_SM_10006detail6reduce28DeviceReduceSingleTileKernelINS2_10policy_hubIfjN4cuda3std3__44plusIvEEE10Policy1000EPfSC_iS9_ffNS7_10__identityEEEvT0_T1_T2_T3_T4_T6_E12temp_storage+56];
	add.f32 	%f386, %f384, %f385;
	ld.shared.f32 	%f387, [_ZZN3cub18CUB_300001_SM_10006detail6reduce28DeviceReduceSingleTileKernelINS2_10policy_hubIfjN4cuda3std3__44plusIvEEE10Policy1000EPfSC_iS9_ffNS7_10__identityEEEvT0_T1_T2_T3_T4_T6_E12temp_storage+60];
	add.f32 	%f388, %f386, %f387;
	ld.shared.f32 	%f389, [_ZZN3cub18CUB_300001_SM_10006detail6reduce28DeviceReduceSingleTileKernelINS2_10policy_hubIfjN4cuda3std3__44plusIvEEE10Policy1000EPfSC_iS9_ffNS7_10__identityEEEvT0_T1_T2_T3_T4_T6_E12temp_storage+64];
	add.f32 	%f390, %f388, %f389;
	ld.shared.f32 	%f391, [_ZZN3cub18CUB_300001_SM_10006detail6reduce28DeviceReduceSingleTileKernelINS2_10policy_hubIfjN4cuda3std3__44plusIvEEE10Policy1000EPfSC_iS9_ffNS7_10__identityEEEvT0_T1_T2_T3_T4_T6_E12temp_storage+68];
	add.f32 	%f392, %f390, %f391;
	ld.shared.f32 	%f393, [_ZZN3cub18CUB_300001_SM_10006detail6reduce28DeviceReduceSingleTileKernelINS2_10policy_hubIfjN4cuda3std3__44plusIvEEE10Policy1000EPfSC_iS9_ffNS7_10__identityEEEvT0_T1_T2_T3_T4_T6_E12temp_storage+72];
	add.f32 	%f394, %f392, %f393;
	ld.shared.f32 	%f395, [_ZZN3cub18CUB_300001_SM_10006detail6reduce28DeviceReduceSingleTileKernelINS2_10policy_hubIfjN4cuda3std3__44plusIvEEE10Policy1000EPfSC_iS9_ffNS7_10__identityEEEvT0_T1_T2_T3_T4_T6_E12temp_storage+76];
	add.f32 	%f536, %f394, %f395;
	bra.uni 	$L__BB4_72;
$L__BB4_38:
	setp.gt.s32 	%p3, %r67, 8191;
	@%p3 bra 	$L__BB4_56;
	mov.u32 	%r34, %tid.x;
	setp.ge.s32 	%p15, %r34, %r67;
	mov.f32 	%f528, 0f00000000;
	mov.u32 	%r329, %r34;
	@%p15 bra 	$L__BB4_41;
	mul.wide.u32 	%rd66, %r34, 4;
	add.s64 	%rd65, %rd16, %rd66;
	// begin inline asm
	ld.global.nc.u32 %r134, [%rd65];
	// end inline asm
	mov.b32 	%f528, %r134;
	add.s32 	%r329, %r34, 512;
$L__BB4_41:
	setp.ge.s32 	%p16, %r329, %r67;
	@%p16 bra 	$L__BB4_47;
	not.b32 	%r135, %r329;
	add.s32 	%r37, %r67, %r135;
	and.b32  	%r136, %r37, 1536;
	setp.eq.s32 	%p17, %r136, 1536;
	@%p17 bra 	$L__BB4_45;
	mul.wide.u32 	%rd67, %r329, 4;
	add.s64 	%rd131, %rd16, %rd67;
	shr.u32 	%r137, %r37, 9;
	add.s32 	%r138, %r137, 1;
	and.b32  	%r139, %r138, 3;
	neg.s32 	%r327, %r139;
$L__BB4_44:
	.pragma "nounroll";
	// begin inline asm
	ld.global.nc.u32 %r140, [%rd131];
	// end inline asm
	mov.b32 	%f171, %r140;
	add.f32 	%f528, %f528, %f171;
	add.s32 	%r329, %r329, 512;
	add.s64 	%rd131, %rd131, 2048;
	add.s32 	%r327, %r327, 1;
	setp.ne.s32 	%p18, %r327, 0;
	@%p18 bra 	$L__BB4_44;
$L__BB4_45:
	setp.lt.u32 	%p19, %r37, 1536;
	@%p19 bra 	$L__BB4_47;
$L__BB4_46:
	mul.wide.s32 	%rd73, %r329, 4;
	add.s64 	%rd69, %rd16, %rd73;
	// begin inline asm
	ld.global.nc.u32 %r141, [%rd69];
	// end inline asm
	mov.b32 	%f172, %r141;
	add.f32 	%f173, %f528, %f172;
	add.s64 	%rd70, %rd69, 2048;
	// begin inline asm
	ld.global.nc.u32 %r142, [%rd70];
	// end inline asm
	mov.b32 	%f174, %r142;
	add.f32 	%f175, %f173, %f174;
	add.s64 	%rd71, %rd69, 4096;
	// begin inline asm
	ld.global.nc.u32 %r143, [%rd71];
	// end inline asm
	mov.b32 	%f176, %r143;
	add.f32 	%f177, %f175, %f176;
	add.s64 	%rd72, %rd69, 6144;
	// begin inline asm
	ld.global.nc.u32 %r144, [%rd72];
	// end inline asm
	mov.b32 	%f178, %r144;
	add.f32 	%f528, %f177, %f178;
	add.s32 	%r329, %r329, 2048;
	setp.lt.s32 	%p20, %r329, %r67;
	@%p20 bra 	$L__BB4_46;
$L__BB4_47:
	setp.lt.s32 	%p21, %r67, 512;
	@%p21 bra 	$L__BB4_52;
	// begin inline asm
	mov.u32 %r169, %laneid;
	// end inline asm
	mov.b32 	%r170, 1;
	mov.b32 	%r183, 31;
	mov.b32 	%r184, -1;
	// begin inline asm
	{  .reg .f32 r0;  .reg .pred p;  shfl.sync.down.b32 r0|p, %f528, %r170, %r183, %r184;  @p add.f32 r0, r0, %f528;  mov.f32 %f238, r0;}
	// end inline asm
	mov.b32 	%r173, 2;
	// begin inline asm
	{  .reg .f32 r0;  .reg .pred p;  shfl.sync.down.b32 r0|p, %f238, %r173, %r183, %r184;  @p add.f32 r0, r0, %f238;  mov.f32 %f241, r0;}
	// end inline asm
	mov.b32 	%r176, 4;
	// begin inline asm
	{  .reg .f32 r0;  .reg .pred p;  shfl.sync.down.b32 r0|p, %f241, %r176, %r183, %r184;  @p add.f32 r0, r0, %f241;  mov.f32 %f244, r0;}
	// end inline asm
	mov.b32 	%r179, 8;
	// begin inline asm
	{  .reg .f32 r0;  .reg .pred p;  shfl.sync.down.b32 r0|p, %f244, %r179, %r183, %r184;  @p add.f32 r0, r0, %f244;  mov.f32 %f247, r0;}
	// end inline asm
	mov.b32 	%r182, 16;
	// begin inline asm
	{  .reg .f32 r0;  .reg .pred p;  shfl.sync.down.b32 r0|p, %f247, %r182, %r183, %r184;  @p add.f32 r0, r0, %f247;  mov.f32 %f536, r0;}
	// end inline asm
	setp.ne.s32 	%p40, %r169, 0;
	@%p40 bra 	$L__BB4_50;
	shr.u32 	%r185, %r34, 3;
	and.b32  	%r186, %r185, 124;
	mov.u32 	%r187, _ZZN3cub18CUB_300001_SM_10006detail6reduce28DeviceReduceSingleTileKernelINS2_10policy_hubIfjN4cuda3std3__44plusIvEEE10Policy1000EPfSC_iS9_ffNS7_10__identityEEEvT0_T1_T2_T3_T4_T6_E12temp_storage;
	add.s32 	%r188, %r187, %r186;
	st.shared.f32 	[%r188+16], %f536;
$L__BB4_50:
	bar.sync 	0;
	setp.ne.s32 	%p41, %r34, 0;
	@%p41 bra 	$L__BB4_72;
	ld.shared.f32 	%f253, [_ZZN3cub18CUB_300001_SM_10006detail6reduce28DeviceReduceSingleTileKernelINS2_10policy_hubIfjN4cuda3std3__44plusIvEEE10Policy1000EPfSC_iS9_ffNS7_10__identityEEEvT0_T1_T2_T3_T4_T6_E12temp_storage+20];
	add.f32 	%f254, %f536, %f253;
	ld.shared.f32 	%f255, [_ZZN3cub18CUB_300001_SM_10006detail6reduce28DeviceReduceSingleTileKernelINS2_10policy_hubIfjN4cuda3std3__44plusIvEEE10Policy1000EPfSC_iS9_ffNS7_10__identityEEEvT0_T1_T2_T3_T4_T6_E12temp_storage+24];
	add.f32 	%f256, %f254, %f255;
	ld.shared.f32 	%f257, [_ZZN3cub18CUB_300001_SM_10006detail6reduce28DeviceReduceSingleTileKernelINS2_10policy_hubIfjN4cuda3std3__44plusIvEEE10Policy1000EPfSC_iS9_ffNS7_10__identityEEEvT0_T1_T2_T3_T4_T6_E12temp_storage+28];
	add.f32 	%f258, %f256, %f257;
	ld.shared.f32 	%f259, [_ZZN3cub18CUB_300001_SM_10006detail6reduce28DeviceReduceSingleTileKernelINS2_10policy_hubIfjN4cuda3std3__44plusIvEEE10Policy1000EPfSC_iS9_ffNS7_10__identityEEEvT0_T1_T2_T3_T4_T6_E12temp_storage+32];
	add.f32 	%f260, %f258, %f259;
	ld.shared.f32 	%f261, [_ZZN3cub18CUB_300001_SM_10006detail6reduce28DeviceReduceSingleTileKernelINS2_10policy_hubIfjN4cuda3std3__44plusIvEEE10Policy1000EPfSC_iS9_ffNS7_10__identityEEEvT0_T1_T2_T3_T4_T6_E12temp_storage+36];
	add.f32 	%f262, %f260, %f261;
	ld.shared.f32 	%f263, [_ZZN3cub18CUB_300001_SM_10006detail6reduce28DeviceReduceSingleTileKernelINS2_10policy_hubIfjN4cuda3std3__44plusIvEEE10Policy1000EPfSC_iS9_ffNS7_10__identityEEEvT0_T1_T2_T3_T4_T6_E12temp_storage+40];
	add.f32 	%f264, %f262, %f263;
	ld.shared.f32 	%f265, [_ZZN3cub18CUB_300001_SM_10006detail6reduce28DeviceReduceSingleTileKernelINS2_10policy_hubIfjN4cuda3std3__44plusIvEEE10Policy1000EPfSC_iS9_ffNS7_10__identityEEEvT0_T1_T2_T3_T4_T6_E12temp_storage+44];
	add.f32 	%f266, %f264, %f265;
	ld.shared.f32 	%f267, [_ZZN3cub18CUB_300001_SM_10006detail6reduce28DeviceReduceSingleTileKernelINS2_10policy_hubIfjN4cuda3std3__44plusIvEEE10Policy1000EPfSC_iS9_ffNS7_10__identityEEEvT0_T1_T2_T3_T4_T6_E12temp_storage+48];
	add.f32 	%f268, %f266, %f267;
	ld.shared.f32 	%f269, [_ZZN3cub18CUB_300001_SM_10006detail6reduce28DeviceReduceSingleTileKernelINS2_10policy_hubIfjN4cuda3std3__44plusIvEEE10Policy1000EPfSC_iS9_ffNS7_10__identityEEEvT0_T1_T2_T3_T4_T6_E12temp_storage+52];
	add.f32 	%f270, %f268, %f269;
	ld.shared.f32 	%f271, [_ZZN3cub18CUB_300001_SM_10006detail6reduce28DeviceReduceSingleTileKernelINS2_10policy_hubIfjN4cuda3std3__44plusIvEEE10Policy1000EPfSC_iS9_ffNS7_10__identityEEEvT0_T1_T2_T3_T4_T6_E12temp_storage+56];
	add.f32 	%f272, %f270, %f271;
	ld.shared.f32 	%f273, [_ZZN3cub18CUB_300001_SM_10006detail6reduce28DeviceReduceSingleTileKernelINS2_10policy_hubIfjN4cuda3std3__44plusIvEEE10Policy1000EPfSC_iS9_ffNS7_10__identityEEEvT0_T1_T2_T3_T4_T6_E12temp_storage+60];
	add.f32 	%f274, %f272, %f273;
	ld.shared.f32 	%f275, [_ZZN3cub18CUB_300001_SM_10006detail6reduce28DeviceReduceSingleTileKernelINS2_10policy_hubIfjN4cuda3std3__44plusIvEEE10Policy1000EPfSC_iS9_ffNS7_10__identityEEEvT0_T1_T2_T3_T4_T6_E12temp_storage+64];
	add.f32 	%f276, %f274, %f275;
	ld.shared.f32 	%f277, [_ZZN3cub18CUB_300001_SM_10006detail6reduce28DeviceReduceSingleTileKernelINS2_10policy_hubIfjN4cuda3std3__44plusIvEEE10Policy1000EPfSC_iS9_ffNS7_10__identityEEEvT0_T1_T2_T3_T4_T6_E12temp_storage+68];
	add.f32 	%f278, %f276, %f277;
	ld.shared.f32 	%f279, [_ZZN3cub18CUB_300001_SM_10006detail6reduce28DeviceReduceSingleTileKernelINS2_10policy_hubIfjN4cuda3std3__44plusIvEEE10Policy1000EPfSC_iS9_ffNS7_10__identityEEEvT0_T1_T2_T3_T4_T6_E12temp_storage+72];
	add.f32 	%f280, %f278, %f279;
	ld.shared.f32 	%f281, [_ZZN3cub18CUB_300001_SM_10006detail6reduce28DeviceReduceSingleTileKernelINS2_10policy_hubIfjN4cuda3std3__44plusIvEEE10Policy1000EPfSC_iS9_ffNS7_10__identityEEEvT0_T1_T2_T3_T4_T6_E12temp_storage+76];
	add.f32 	%f536, %f280, %f281;
	bra.uni 	$L__BB4_72;
$L__BB4_52:
	// begin inline asm
	mov.u32 %r145, %laneid;
	// end inline asm
	and.b32  	%r161, %r34, 992;
	add.s32 	%r162, %r161, 32;
	setp.gt.s32 	%p22, %r162, %r67;
	not.b32 	%r163, %r161;
	add.s32 	%r164, %r67, %r163;
	selp.b32 	%r159, %r164, 31, %p22;
	mov.b32 	%r146, 1;
	mov.b32 	%r160, -1;
	// begin inline asm
	{  .reg .f32 r0;  .reg .pred p;  shfl.sync.down.b32 r0|p, %f528, %r146, %r159, %r160;  @p add.f32 r0, r0, %f528;  mov.f32 %f179, r0;}
	// end inline asm
	mov.b32 	%r149, 2;
	// begin inline asm
	{  .reg .f32 r0;  .reg .pred p;  shfl.sync.down.b32 r0|p, %f179, %r149, %r159, %r160;  @p add.f32 r0, r0, %f179;  mov.f32 %f182, r0;}
	// end inline asm
	mov.b32 	%r152, 4;
	// begin inline asm
	{  .reg .f32 r0;  .reg .pred p;  shfl.sync.down.b32 r0|p, %f182, %r152, %r159, %r160;  @p add.f32 r0, r0, %f182;  mov.f32 %f185, r0;}
	// end inline asm
	mov.b32 	%r155, 8;
	// begin inline asm
	{  .reg .f32 r0;  .reg .pred p;  shfl.sync.down.b32 r0|p, %f185, %r155, %r159, %r160;  @p add.f32 r0, r0, %f185;  mov.f32 %f188, r0;}
	// end inline asm
	mov.b32 	%r158, 16;
	// begin inline asm
	{  .reg .f32 r0;  .reg .pred p;  shfl.sync.down.b32 r0|p, %f188, %r158, %r159, %r160;  @p add.f32 r0, r0, %f188;  mov.f32 %f536, r0;}
	// end inline asm
	setp.ne.s32 	%p23, %r145, 0;
	@%p23 bra 	$L__BB4_54;
	shr.u32 	%r165, %r34, 3;
	and.b32  	%r166, %r165, 124;
	mov.u32 	%r167, _ZZN3cub18CUB_300001_SM_10006detail6reduce28DeviceReduceSingleTileKernelINS2_10policy_hubIfjN4cuda3std3__44plusIvEEE10Policy1000EPfSC_iS9_ffNS7_10__identityEEEvT0_T1_T2_T3_T4_T6_E12temp_storage;
	add.s32 	%r168, %r167, %r166;
	st.shared.f32 	[%r168+16], %f536;
$L__BB4_54:
	bar.sync 	0;
	setp.ne.s32 	%p24, %r34, 0;
	@%p24 bra 	$L__BB4_72;
	setp.gt.s32 	%p25, %r67, 32;
	ld.shared.f32 	%f194, [_ZZN3cub18CUB_300001_SM_10006detail6reduce28DeviceReduceSingleTileKernelINS2_10policy_hubIfjN4cuda3std3__44plusIvEEE10Policy1000EPfSC_iS9_ffNS7_10__identityEEEvT0_T1_T2_T3_T4_T6_E12temp_storage+20];
	add.f32 	%f195, %f536, %f194;
	selp.f32 	%f196, %f195, %f536, %p25;
	setp.gt.s32 	%p26, %r67, 64;
	ld.shared.f32 	%f197, [_ZZN3cub18CUB_300001_SM_10006detail6reduce28DeviceReduceSingleTileKernelINS2_10policy_hubIfjN4cuda3std3__44plusIvEEE10Policy1000EPfSC_iS9_ffNS7_10__identityEEEvT0_T1_T2_T3_T4_T6_E12temp_storage+24];
	add.f32 	%f198, %f197, %f196;
	selp.f32 	%f199, %f198, %f196, %p26;
	setp.gt.s32 	%p27, %r67, 96;
	ld.shared.f32 	%f200, [_ZZN3cub18CUB_300001_SM_10006detail6reduce28DeviceReduceSingleTileKernelINS2_10policy_hubIfjN4cuda3std3__44plusIvEEE10Policy1000EPfSC_iS9_ffNS7_10__identityEEEvT0_T1_T2_T3_T4_T6_E12temp_storage+28];
	add.f32 	%f201, %f200, %f199;
	selp.f32 	%f202, %f201, %f199, %p27;
	setp.gt.s32 	%p28, %r67, 128;
	ld.shared.f32 	%f203, [_ZZN3cub18CUB_300001_SM_10006detail6reduce28DeviceReduceSingleTileKernelINS2_10policy_hubIfjN4cuda3std3__44plusIvEEE10Policy1000EPfSC_iS9_ffNS7_10__identityEEEvT0_T1_T2_T3_T4_T6_E12temp_storage+32];
	add.f32 	%f204, %f203, %f202;
	selp.f32 	%f205, %f204, %f202, %p28;
	setp.gt.s32 	%p29, %r67, 160;
	ld.shared.f32 	%f206, [_ZZN3cub18CUB_300001_SM_10006detail6reduce28DeviceReduceSingleTileKernelINS2_10policy_hubIfjN4cuda3std3__44plusIvEEE10Policy1000EPfSC_iS9_ffNS7_10__identityEEEvT0_T1_T2_T3_T4_T6_E12temp_storage+36];
	add.f32 	%f207, %f206, %f205;
	selp.f32 	%f208, %f207, %f205, %p29;
	setp.gt.s32 	%p30, %r67, 192;
	ld.shared.f32 	%f209, [_ZZN3cub18CUB_300001_SM_10006detail6reduce28DeviceReduceSingleTileKernelINS2_10policy_hubIfjN4cuda3std3__44plusIvEEE10Policy1000EPfSC_iS9_ffNS7_10__identityEEEvT0_T1_T2_T3_T4_T6_E12temp_storage+40];
	add.f32 	%f210, %f209, %f208;
	selp.f32 	%f211, %f210, %f208, %p30;
	setp.gt.s32 	%p31, %r67, 224;
	ld.shared.f32 	%f212, [_ZZN3cub18CUB_300001_SM_10006detail6reduce28DeviceReduceSingleTileKernelINS2_10policy_hubIfjN4cuda3std3__44plusIvEEE10Policy1000EPfSC_iS9_ffNS7_10__identityEEEvT0_T1_T2_T3_T4_T6_E12temp_storage+44];
	add.f32 	%f213, %f212, %f211;
	selp.f32 	%f214, %f213, %f211, %p31;
	setp.gt.s32 	%p32, %r67, 256;
	ld.shared.f32 	%f215, [_ZZN3cub18CUB_300001_SM_10006detail6reduce28DeviceReduceSingleTileKernelINS2_10policy_hubIfjN4cuda3std3__44plusIvEEE10Policy1000EPfSC_iS9_ffNS7_10__identityEEEvT0_T1_T2_T3_T4_T6_E12temp_storage+48];
	add.f32 	%f216, %f215, %f214;
	selp.f32 	%f217, %f216, %f214, %p32;
	setp.gt.s32 	%p33, %r67, 288;
	ld.shared.f32 	%f218, [_ZZN3cub18CUB_300001_SM_10006detail6reduce28DeviceReduceSingleTileKernelINS2_10policy_hubIfjN4cuda3std3__44plusIvEEE10Policy1000EPfSC_iS9_ffNS7_10__identityEEEvT0_T1_T2_T3_T4_T6_E12temp_storage+52];
	add.f32 	%f219, %f218, %f217;
	selp.f32 	%f220, %f219, %f217, %p33;
	setp.gt.s32 	%p34, %r67, 320;
	ld.shared.f32 	%f221, [_ZZN3cub18CUB_300001_SM_10006detail6reduce28DeviceReduceSingleTileKernelINS2_10policy_hubIfjN4cuda3std3__44plusIvEEE10Policy1000EPfSC_iS9_ffNS7_10__identityEEEvT0_T1_T2_T3_T4_T6_E12temp_storage+56];
	add.f32 	%f222, %f221, %f220;
	selp.f32 	%f223, %f222, %f220, %p34;
	setp.gt.s32 	%p35, %r67, 352;
	ld.shared.f32 	%f224, [_ZZN3cub18CUB_300001_SM_10006detail6reduce28DeviceReduceSingleTileKernelINS2_10policy_hubIfjN4cuda3std3__44plusIvEEE10Policy1000EPfSC_iS9_ffNS7_10__identityEEEvT0_T1_T2_T3_T4_T6_E12temp_storage+60];
	add.f32 	%f225, %f224, %f223;
	selp.f32 	%f226, %f225, %f223, %p35;
	setp.gt.s32 	%p36, %r67, 384;
	ld.shared.f32 	%f227, [_ZZN3cub18CUB_300001_SM_10006detail6reduce28DeviceReduceSingleTileKernelINS2_10policy_hubIfjN4cuda3std3__44plusIvEEE10Policy1000EPfSC_iS9_ffNS7_10__identityEEEvT0_T1_T2_T3_T4_T6_E12temp_storage+64];
	add.f32 	%f228, %f227, %f226;
	selp.f32 	%f229, %f228, %f226, %p36;
	setp.gt.s32 	%p37, %r67, 416;
	ld.shared.f32 	%f230, [_ZZN3cub18CUB_300001_SM_10006detail6reduce28DeviceReduceSingleTileKernelINS2_10policy_hubIfjN4cuda3std3__44plusIvEEE10Policy1000EPfSC_iS9_ffNS7_10__identityEEEvT0_T1_T2_T3_T4_T6_E12temp_storage+68];
	add.f32 	%f231, %f230, %f229;
	selp.f32 	%f232, %f231, %f229, %p37;
	setp.gt.s32 	%p38, %r67, 448;
	ld.shared.f32 	%f233, [_ZZN3cub18CUB_300001_SM_10006detail6reduce28DeviceReduceSingleTileKernelINS2_10policy_hubIfjN4cuda3std3__44plusIvEEE10Policy1000EPfSC_iS9_ffNS7_10__identityEEEvT0_T1_T2_T3_T4_T6_E12temp_storage+72];
	add.f32 	%f234, %f233, %f232;
	selp.f32 	%f235, %f234, %f232, %p38;
	setp.gt.s32 	%p39, %r67, 480;
	ld.shared.f32 	%f236, [_ZZN3cub18CUB_300001_SM_10006detail6reduce28DeviceReduceSingleTileKernelINS2_10policy_hubIfjN4cuda3std3__44plusIvEEE10Policy1000EPfSC_iS9_ffNS7_10__identityEEEvT0_T1_T2_T3_T4_T6_E12temp_storage+76];
	add.f32 	%f237, %f236, %f235;
	selp.f32 	%f536, %f237, %f235, %p39;
	bra.uni 	$L__BB4_72;
$L__BB4_56:
	mov.u32 	%r46, %tid.x;
	mul.wide.u32 	%rd35, %r46, 4;
	add.s64 	%rd19, %rd16, %rd35;
	// begin inline asm
	ld.global.nc.u32 %r68, [%rd19];
	// end inline asm
	mov.b32 	%f55, %r68;
	add.s64 	%rd20, %rd19, 2048;
	// begin inline asm
	ld.global.nc.u32 %r69, [%rd20];
	// end inline asm
	mov.b32 	%f56, %r69;
	add.s64 	%rd21, %rd19, 4096;
	// begin inline asm
	ld.global.nc.u32 %r70, [%rd21];
	// end inline asm
	mov.b32 	%f57, %r70;
	add.s64 	%rd22, %rd19, 6144;
	// begin inline asm
	ld.global.nc.u32 %r71, [%rd22];
	// end inline asm
	mov.b32 	%f58, %r71;
	add.s64 	%rd23, %rd19, 8192;
	// begin inline asm
	ld.global.nc.u32 %r72, [%rd23];
	// end inline asm
	mov.b32 	%f59, %r72;
	add.s64 	%rd24, %rd19, 10240;
	// begin inline asm
	ld.global.nc.u32 %r73, [%rd24];
	// end inline asm
	mov.b32 	%f60, %r73;
	add.s64 	%rd25, %rd19, 12288;
	// begin inline asm
	ld.global.nc.u32 %r74, [%rd25];
	// end inline asm
	mov.b32 	%f61, %r74;
	add.s64 	%rd26, %rd19, 14336;
	// begin inline asm
	ld.global.nc.u32 %r75, [%rd26];
	// end inline asm
	mov.b32 	%f62, %r75;
	add.s64 	%rd27, %rd19, 16384;
	// begin inline asm
	ld.global.nc.u32 %r76, [%rd27];
	// end inline asm
	mov.b32 	%f63, %r76;
	add.s64 	%rd28, %rd19, 18432;
	// begin inline asm
	ld.global.nc.u32 %r77, [%rd28];
	// end inline asm
	mov.b32 	%f64, %r77;
	add.s64 	%rd29, %rd19, 20480;
	// begin inline asm
	ld.global.nc.u32 %r78, [%rd29];
	// end inline asm
	mov.b32 	%f65, %r78;
	add.s64 	%rd30, %rd19, 22528;
	// begin inline asm
	ld.global.nc.u32 %r79, [%rd30];
	// end inline asm
	mov.b32 	%f66, %r79;
	add.s64 	%rd31, %rd19, 24576;
	// begin inline asm
	ld.global.nc.u32 %r80, [%rd31];
	// end inline asm
	mov.b32 	%f67, %r80;
	add.s64 	%rd32, %rd19, 26624;
	// begin inline asm
	ld.global.nc.u32 %r81, [%rd32];
	// end inline asm
	mov.b32 	%f68, %r81;
	add.s64 	%rd33, %rd19, 28672;
	// begin inline asm
	ld.global.nc.u32 %r82, [%rd33];
	// end inline asm
	mov.b32 	%f69, %r82;
	add.s64 	%rd34, %rd19, 30720;
	// begin inline asm
	ld.global.nc.u32 %r83, [%rd34];
	// end inline asm
	mov.b32 	%f70, %r83;
	add.f32 	%f71, %f55, %f56;
	add.f32 	%f72, %f57, %f58;
	add.f32 	%f73, %f59, %f60;
	add.f32 	%f74, %f61, %f62;
	add.f32 	%f75, %f63, %f64;
	add.f32 	%f76, %f65, %f66;
	add.f32 	%f77, %f67, %f68;
	add.f32 	%f78, %f69, %f70;
	add.f32 	%f79, %f71, %f72;
	add.f32 	%f80, %f73, %f74;
	add.f32 	%f81, %f75, %f76;
	add.f32 	%f82, %f77, %f78;
	add.f32 	%f83, %f79, %f80;
	add.f32 	%f84, %f81, %f82;
	add.f32 	%f535, %f83, %f84;
	setp.lt.u32 	%p4, %r67, 16384;
	mov.b32 	%r332, 8192;
	@%p4 bra 	$L__BB4_60;
	add.s32 	%r47, %r67, -8192;
	mov.b32 	%r332, 8192;
$L__BB4_58:
	mul.wide.s32 	%rd52, %r332, 4;
	add.s64 	%rd36, %rd19, %rd52;
	// begin inline asm
	ld.global.nc.u32 %r86, [%rd36];
	// end inline asm
	mov.b32 	%f85, %r86;
	add.s64 	%rd37, %rd36, 2048;
	// begin inline asm
	ld.global.nc.u32 %r87, [%rd37];
	// end inline asm
	mov.b32 	%f86, %r87;
	add.s64 	%rd38, %rd36, 4096;
	// begin inline asm
	ld.global.nc.u32 %r88, [%rd38];
	// end inline asm
	mov.b32 	%f87, %r88;
	add.s64 	%rd39, %rd36, 6144;
	// begin inline asm
	ld.global.nc.u32 %r89, [%rd39];
	// end inline asm
	mov.b32 	%f88, %r89;
	add.s64 	%rd40, %rd36, 8192;
	// begin inline asm
	ld.global.nc.u32 %r90, [%rd40];
	// end inline asm
	mov.b32 	%f89, %r90;
	add.s64 	%rd41, %rd36, 10240;
	// begin inline asm
	ld.global.nc.u32 %r91, [%rd41];
	// end inline asm
	mov.b32 	%f90, %r91;
	add.s64 	%rd42, %rd36, 12288;
	// begin inline asm
	ld.global.nc.u32 %r92, [%rd42];
	// end inline asm
	mov.b32 	%f91, %r92;
	add.s64 	%rd43, %rd36, 14336;
	// begin inline asm
	ld.global.nc.u32 %r93, [%rd43];
	// end inline asm
	mov.b32 	%f92, %r93;
	add.s64 	%rd44, %rd36, 16384;
	// begin inline asm
	ld.global.nc.u32 %r94, [%rd44];
	// end inline asm
	mov.b32 	%f93, %r94;
	add.s64 	%rd45, %rd36, 18432;
	// begin inline asm
	ld.global.nc.u32 %r95, [%rd45];
	// end inline asm
	mov.b32 	%f94, %r95;
	add.s64 	%rd46, %rd36, 20480;
	// begin inline asm
	ld.global.nc.u32 %r96, [%rd46];
	// end inline asm
	mov.b32 	%f95, %r96;
	add.s64 	%rd47, %rd36, 22528;
	// begin inline asm
	ld.global.nc.u32 %r97, [%rd47];
	// end inline asm
	mov.b32 	%f96, %r97;
	add.s64 	%rd48, %rd36, 24576;
	// begin inline asm
	ld.global.nc.u32 %r98, [%rd48];
	// end inline asm
	mov.b32 	%f97, %r98;
	add.s64 	%rd49, %rd36, 26624;
	// begin inline asm
	ld.global.nc.u32 %r99, [%rd49];
	// end inline asm
	mov.b32 	%f98, %r99;
	add.s64 	%rd50, %rd36, 28672;
	// begin inline asm
	ld.global.nc.u32 %r100, [%rd50];
	// end inline asm
	mov.b32 	%f99, %r100;
	add.s64 	%rd51, %rd36, 30720;
	// begin inline asm
	ld.global.nc.u32 %r101, [%rd51];
	// end inline asm
	mov.b32 	%f100, %r101;
	add.f32 	%f101, %f535, %f85;
	add.f32 	%f102, %f86, %f87;
	add.f32 	%f103, %f88, %f89;
	add.f32 	%f104, %f90, %f91;
	add.f32 	%f105, %f92, %f93;
	add.f32 	%f106, %f94, %f95;
	add.f32 	%f107, %f96, %f97;
	add.f32 	%f108, %f98, %f99;
	add.f32 	%f109, %f101, %f102;
	add.f32 	%f110, %f103, %f104;
	add.f32 	%f111, %f105, %f106;
	add.f32 	%f112, %f107, %f108;
	add.f32 	%f113, %f109, %f110;
	add.f32 	%f114, %f111, %f112;
	add.f32 	%f115, %f113, %f114;
	add.f32 	%f535, %f115, %f100;
	sub.s32 	%r102, %r67, %r332;
	setp.lt.s32 	%p5, %r102, 8192;
	@%p5 bra 	$L__BB4_68;
	add.s32 	%r332, %r332, 8192;
	setp.le.s32 	%p6, %r332, %r47;
	@%p6 bra 	$L__BB4_58;
$L__BB4_60:
	setp.le.s32 	%p7, %r67, %r332;
	@%p7 bra 	$L__BB4_68;
	sub.s32 	%r51, %r67, %r332;
	setp.ge.s32 	%p8, %r46, %r51;
	@%p8 bra 	$L__BB4_68;
	not.b32 	%r103, %r46;
	add.s32 	%r104, %r67, %r103;
	sub.s32 	%r52, %r104, %r332;
	and.b32  	%r105, %r52, 1536;
	setp.eq.s32 	%p9, %r105, 1536;
	mov.u32 	%r336, %r46;
	@%p9 bra 	$L__BB4_65;
	add.s32 	%r334, %r46, %r332;
	shr.u32 	%r106, %r52, 9;
	add.s32 	%r107, %r106, 1;
	and.b32  	%r108, %r107, 3;
	neg.s32 	%r333, %r108;
	mov.u32 	%r336, %r46;
$L__BB4_64:
	.pragma "nounroll";
	mul.wide.u32 	%rd54, %r334, 4;
	add.s64 	%rd53, %rd16, %rd54;
	// begin inline asm
	ld.global.nc.u32 %r109, [%rd53];
	// end inline asm
	mov.b32 	%f117, %r109;
	add.f32 	%f535, %f535, %f117;
	add.s32 	%r336, %r336, 512;
	add.s32 	%r334, %r334, 512;
	add.s32 	%r333, %r333, 1;
	setp.ne.s32 	%p10, %r333, 0;
	@%p10 bra 	$L__BB4_64;
$L__BB4_65:
	setp.lt.u32 	%p11, %r52, 1536;
	@%p11 bra 	$L__BB4_68;
	cvt.u64.u32 	%rd55, %r336;
	cvt.u64.u32 	%rd56, %r332;
	add.s64 	%rd57, %rd55, %rd56;
	shl.b64 	%rd58, %rd57, 2;
	add.s64 	%rd59, %rd58, %rd16;
	add.s64 	%rd132, %rd59, 4096;
	add.s32 	%r337, %r336, %r332;
$L__BB4_67:
	mul.wide.u32 	%rd64, %r337, 4;
	add.s64 	%rd60, %rd16, %rd64;
	// begin inline asm
	ld.global.nc.u32 %r110, [%rd60];
	// end inline asm
	mov.b32 	%f118, %r110;
	add.f32 	%f119, %f535, %f118;
	add.s64 	%rd61, %rd132, -2048;
	// begin inline asm
	ld.global.nc.u32 %r111, [%rd61];
	// end inline asm
	mov.b32 	%f120, %r111;
	add.f32 	%f121, %f119, %f120;
	// begin inline asm
	ld.global.nc.u32 %r112, [%rd132];
	// end inline asm
	mov.b32 	%f122, %r112;
	add.f32 	%f123, %f121, %f122;
	add.s64 	%rd63, %rd132, 2048;
	// begin inline asm
	ld.global.nc.u32 %r113, [%rd63];
	// end inline asm
	mov.b32 	%f124, %r113;
	add.f32 	%f535, %f123, %f124;
	add.s32 	%r336, %r336, 2048;
	add.s64 	%rd132, %rd132, 8192;
	add.s32 	%r337, %r337, 2048;
	setp.lt.s32 	%p12, %r336, %r51;
	@%p12 bra 	$L__BB4_67;
$L__BB4_68:
	// begin inline asm
	mov.u32 %r114, %laneid;
	// end inline asm
	mov.b32 	%r115, 1;
	mov.b32 	%r128, 31;
	mov.b32 	%r129, -1;
	// begin inline asm
	{  .reg .f32 r0;  .reg .pred p;  shfl.sync.down.b32 r0|p, %f535, %r115, %r128, %r129;  @p add.f32 r0, r0, %f535;  mov.f32 %f125, r0;}
	// end inline asm
	mov.b32 	%r118, 2;
	// begin inline asm
	{  .reg .f32 r0;  .reg .pred p;  shfl.sync.down.b32 r0|p, %f125, %r118, %r128, %r129;  @p add.f32 r0, r0, %f125;  mov.f32 %f128, r0;}
	// end inline asm
	mov.b32 	%r121, 4;
	// begin inline asm
	{  .reg .f32 r0;  .reg .pred p;  shfl.sync.down.b32 r0|p, %f128, %r121, %r128, %r129;  @p add.f32 r0, r0, %f128;  mov.f32 %f131, r0;}
	// end inline asm
	mov.b32 	%r124, 8;
	// begin inline asm
	{  .reg .f32 r0;  .reg .pred p;  shfl.sync.down.b32 r0|p, %f131, %r124, %r128, %r129;  @p add.f32 r0, r0, %f131;  mov.f32 %f134, r0;}
	// end inline asm
	mov.b32 	%r127, 16;
	// begin inline asm
	{  .reg .f32 r0;  .reg .pred p;  shfl.sync.down.b32 r0|p, %f134, %r127, %r128, %r129;  @p add.f32 r0, r0, %f134;  mov.f32 %f536, r0;}
	// end inline asm
	setp.ne.s32 	%p13, %r114, 0;
	@%p13 bra 	$L__BB4_70;
	shr.u32 	%r130, %r46, 3;
	and.b32  	%r131, %r130, 124;
	mov.u32 	%r132, _ZZN3cub18CUB_300001_SM_10006detail6reduce28DeviceReduceSingleTileKernelINS2_10policy_hubIfjN4cuda3std3__44plusIvEEE10Policy1000EPfSC_iS9_ffNS7_10__identityEEEvT0_T1_T2_T3_T4_T6_E12temp_storage;
	add.s32 	%r133, %r132, %r131;
	st.shared.f32 	[%r133+16], %f536;
$L__BB4_70:
	bar.sync 	0;
	setp.ne.s32 	%p14, %r46, 0;
	@%p14 bra 	$L__BB4_72;
	ld.shared.f32 	%f140, [_ZZN3cub18CUB_300001_SM_10006detail6reduce28DeviceReduceSingleTileKernelINS2_10policy_hubIfjN4cuda3std3__44plusIvEEE10Policy1000EPfSC_iS9_ffNS7_10__identityEEEvT0_T1_T2_T3_T4_T6_E12temp_storage+20];
	add.f32 	%f141, %f536, %f140;
	ld.shared.f32 	%f142, [_ZZN3cub18CUB_300001_SM_10006detail6reduce28DeviceReduceSingleTileKernelINS2_10policy_hubIfjN4cuda3std3__44plusIvEEE10Policy1000EPfSC_iS9_ffNS7_10__identityEEEvT0_T1_T2_T3_T4_T6_E12temp_storage+24];
	add.f32 	%f143, %f141, %f142;
	ld.shared.f32 	%f144, [_ZZN3cub18CUB_300001_SM_10006detail6reduce28DeviceReduceSingleTileKernelINS2_10policy_hubIfjN4cuda3std3__44plusIvEEE10Policy1000EPfSC_iS9_ffNS7_10__identityEEEvT0_T1_T2_T3_T4_T6_E12temp_storage+28];
	add.f32 	%f145, %f143, %f144;
	ld.shared.f32 	%f146, [_ZZN3cub18CUB_300001_SM_10006detail6reduce28DeviceReduceSingleTileKernelINS2_10policy_hubIfjN4cuda3std3__44plusIvEEE10Policy1000EPfSC_iS9_ffNS7_10__identityEEEvT0_T1_T2_T3_T4_T6_E12temp_storage+32];
	add.f32 	%f147, %f145, %f146;
	ld.shared.f32 	%f148, [_ZZN3cub18CUB_300001_SM_10006detail6reduce28DeviceReduceSingleTileKernelINS2_10policy_hubIfjN4cuda3std3__44plusIvEEE10Policy1000EPfSC_iS9_ffNS7_10__identityEEEvT0_T1_T2_T3_T4_T6_E12temp_storage+36];
	add.f32 	%f149, %f147, %f148;
	ld.shared.f32 	%f150, [_ZZN3cub18CUB_300001_SM_10006detail6reduce28DeviceReduceSingleTileKernelINS2_10policy_hubIfjN4cuda3std3__44plusIvEEE10Policy1000EPfSC_iS9_ffNS7_10__identityEEEvT0_T1_T2_T3_T4_T6_E12temp_storage+40];
	add.f32 	%f151, %f149, %f150;
	ld.shared.f32 	%f152, [_ZZN3cub18CUB_300001_SM_10006detail6reduce28DeviceReduceSingleTileKernelINS2_10policy_hubIfjN4cuda3std3__44plusIvEEE10Policy1000EPfSC_iS9_ffNS7_10__identityEEEvT0_T1_T2_T3_T4_T6_E12temp_storage+44];
	add.f32 	%f153, %f151, %f152;
	ld.shared.f32 	%f154, [_ZZN3cub18CUB_300001_SM_10006detail6reduce28DeviceReduceSingleTileKernelINS2_10policy_hubIfjN4cuda3std3__44plusIvEEE10Policy1000EPfSC_iS9_ffNS7_10__identityEEEvT0_T1_T2_T3_T4_T6_E12temp_storage+48];
	add.f32 	%f155, %f153, %f154;
	ld.shared.f32 	%f156, [_ZZN3cub18CUB_300001_SM_10006detail6reduce28DeviceReduceSingleTileKernelINS2_10policy_hubIfjN4cuda3std3__44plusIvEEE10Policy1000EPfSC_iS9_ffNS7_10__identityEEEvT0_T1_T2_T3_T4_T6_E12temp_storage+52];
	add.f32 	%f157, %f155, %f156;
	ld.shared.f32 	%f158, [_ZZN3cub18CUB_300001_SM_10006detail6reduce28DeviceReduceSingleTileKernelINS2_10policy_hubIfjN4cuda3std3__44plusIvEEE10Policy1000EPfSC_iS9_ffNS7_10__identityEEEvT0_T1_T2_T3_T4_T6_E12temp_storage+56];
	add.f32 	%f159, %f157, %f158;
	ld.shared.f32 	%f160, [_ZZN3cub18CUB_300001_SM_10006detail6reduce28DeviceReduceSingleTileKernelINS2_10policy_hubIfjN4cuda3std3__44plusIvEEE10Policy1000EPfSC_iS9_ffNS7_10__identityEEEvT0_T1_T2_T3_T4_T6_E12temp_storage+60];
	add.f32 	%f161, %f159, %f160;
	ld.shared.f32 	%f162, [_ZZN3cub18CUB_300001_SM_10006detail6reduce28DeviceReduceSingleTileKernelINS2_10policy_hubIfjN4cuda3std3__44plusIvEEE10Policy1000EPfSC_iS9_ffNS7_10__identityEEEvT0_T1_T2_T3_T4_T6_E12temp_storage+64];
	add.f32 	%f163, %f161, %f162;
	ld.shared.f32 	%f164, [_ZZN3cub18CUB_300001_SM_10006detail6reduce28DeviceReduceSingleTileKernelINS2_10policy_hubIfjN4cuda3std3__44plusIvEEE10Policy1000EPfSC_iS9_ffNS7_10__identityEEEvT0_T1_T2_T3_T4_T6_E12temp_storage+68];
	add.f32 	%f165, %f163, %f164;
	ld.shared.f32 	%f166, [_ZZN3cub18CUB_300001_SM_10006detail6reduce28DeviceReduceSingleTileKernelINS2_10policy_hubIfjN4cuda3std3__44plusIvEEE10Policy1000EPfSC_iS9_ffNS7_10__identityEEEvT0_T1_T2_T3_T4_T6_E12temp_storage+72];
	add.f32 	%f167, %f165, %f166;
	ld.shared.f32 	%f168, [_ZZN3cub18CUB_300001_SM_10006detail6reduce28DeviceReduceSingleTileKernelINS2_10policy_hubIfjN4cuda3std3__44plusIvEEE10Policy1000EPfSC_iS9_ffNS7_10__identityEEEvT0_T1_T2_T3_T4_T6_E12temp_storage+76];
	add.f32 	%f536, %f167, %f168;
$L__BB4_72:
	mov.u32 	%r311, %tid.x;
	setp.ne.s32 	%p81, %r311, 0;
	@%p81 bra 	$L__BB4_74;
	add.f32 	%f509, %f54, %f536;
	st.global.f32 	[%rd1], %f509;
$L__BB4_74:
	ret;

}


// ===== COMPILED SASS (sm_100) =====

	.target	sm_100

	.elftype	@"ET_EXEC"


//--------------------- .note.nv.tkinfo           --------------------------
	.section	.note.nv.tkinfo,"",@"SHT_NOTE"
	.sectionflags	@"SHF_NOTE_NV_TKINFO"
	.tkinfo
        /*0018*/ 	.word	0x00000002
        /*0030*/ 	.string	""
        /*0030*/ 	.string	"ptxas"
        /*0030*/ 	.string	"Cuda compilation tools, release 13.0, V13.0.88"
        /*0030*/ 	.string	"Build cuda_13.0.r13.0/compiler.36424714_0"
        /*0030*/ 	.string	"-arch sm_100 -m 64 "



//--------------------- .note.nv.cuinfo           --------------------------
	.section	.note.nv.cuinfo,"",@"SHT_NOTE"
	.sectionflags	@"SHF_NOTE_NV_CUINFO"
        /*0018*/ 	.short	0x0002
        /*001a*/ 	.short	0x0064
        /*001c*/ 	.short	0x0082
	.zero		2


//--------------------- .nv.info                  --------------------------
	.section	.nv.info,"",@"SHT_CUDA_INFO"
	.align	4


	//----- nvinfo : EIATTR_REGCOUNT
	.align		4
        /*0000*/ 	.byte	0x04, 0x2f
        /*0002*/ 	.short	(.L_41 - .L_40)
	.align		4
.L_40:
        /*0004*/ 	.word	index@(_Z14elmt_wise_multPfS_S_)
        /*0008*/ 	.word	0x0000000c


	//----- nvinfo : EIATTR_FRAME_SIZE
	.align		4
.L_41:
        /*000c*/ 	.byte	0x04, 0x11
        /*000e*/ 	.short	(.L_43 - .L_42)
	.align		4
.L_42:
        /*0010*/ 	.word	index@(_Z14elmt_wise_multPfS_S_)
        /*0014*/ 	.word	0x00000000


	//----- nvinfo : EIATTR_REGCOUNT
	.align		4
.L_43:
        /*0018*/ 	.byte	0x04, 0x2f
        /*001a*/ 	.short	(.L_45 - .L_44)
	.align		4
.L_44:
        /*001c*/ 	.word	index@(_ZN3cub18CUB_300001_SM_10006detail11EmptyKernelIvEEvv)
        /*0020*/ 	.word	0x00000004


	//----- nvinfo : EIATTR_FRAME_SIZE
	.align		4
.L_45:
        /*0024*/ 	.byte	0x04, 0x11
        /*0026*/ 	.short	(.L_47 - .L_46)
	.align		4
.L_46:
        /*0028*/ 	.word	index@(_ZN3cub18CUB_300001_SM_10006detail11EmptyKernelIvEEvv)
        /*002c*/ 	.word	0x00000000


	//----- nvinfo : EIATTR_REGCOUNT
	.align		4
.L_47:
        /*0030*/ 	.byte	0x04, 0x2f
        /*0032*/ 	.short	(.L_49 - .L_48)
	.align		4
.L_48:
        /*0034*/ 	.word	index@(_ZN3cub18CUB_300001_SM_10006detail6reduce28DeviceReduceSingleTileKernelINS2_10policy_hubIfjN4cuda3std3__44plusIvEEE10Policy1000EPfSC_jS9_ffNS7_10__identityEEEvT0_T1_T2_T3_T4_T6_)
        /*0038*/ 	.word	0x00000020


	//----- nvinfo : EIATTR_FRAME_SIZE
	.align		4
.L_49:
        /*003c*/ 	.byte	0x04, 0x11
        /*003e*/ 	.short	(.L_51 - .L_50)
	.align		4
.L_50:
        /*0040*/ 	.word	index@(_ZN3cub18CUB_300001_SM_10006detail6reduce28DeviceReduceSingleTileKernelINS2_10policy_hubIfjN4cuda3std3__44plusIvEEE10Policy1000EPfSC_jS9_ffNS7_10__identityEEEvT0_T1_T2_T3_T4_T6_)
        /*0044*/ 	.word	0x00000000


	//----- nvinfo : EIATTR_REGCOUNT
	.align		4
.L_51:
        /*0048*/ 	.byte	0x04, 0x2f
        /*004a*/ 	.short	(.L_53 - .L_52)
	.align		4
.L_52:
        /*004c*/ 	.word	index@(_ZN3cub18CUB_300001_SM_10006detail6reduce18DeviceReduceKernelINS2_10policy_hubIfjN4cuda3std3__44plusIvEEE10Policy1000EPfjS9_fNS7_10__identityEEEvT0_PT3_T1_NS0_13GridEvenShareISH_EET2_T4_)
        /*0050*/ 	.word	0x0000001e


	//----- nvinfo : EIATTR_FRAME_SIZE
	.align		4
.L_53:
        /*0054*/ 	.byte	0x04, 0x11
        /*0056*/ 	.short	(.L_55 - .L_54)
	.align		4
.L_54:
        /*0058*/ 	.word	index@(_ZN3cub18CUB_300001_SM_10006detail6reduce18DeviceReduceKernelINS2_10policy_hubIfjN4cuda3std3__44plusIvEEE10Policy1000EPfjS9_fNS7_10__identityEEEvT0_PT3_T1_NS0_13GridEvenShareISH_EET2_T4_)
        /*005c*/ 	.word	0x00000000


	//----- nvinfo : EIATTR_REGCOUNT
	.align		4
.L_55:
        /*0060*/ 	.byte	0x04, 0x2f
        /*0062*/ 	.short	(.L_57 - .L_56)
	.align		4
.L_56:
        /*0064*/ 	.word	index@(_ZN3cub18CUB_300001_SM_10006detail6reduce28DeviceReduceSingleTileKernelINS2_10policy_hubIfjN4cuda3std3__44plusIvEEE10Policy1000EPfSC_iS9_ffNS7_10__identityEEEvT0_T1_T2_T3_T4_T6_)
        /*0068*/ 	.word	0x0000001e


	//----- nvinfo : EIATTR_FRAME_SIZE
	.align		4
.L_57:
        /*006c*/ 	.byte	0x04, 0x11
        /*006e*/ 	.short	(.L_59 - .L_58)
	.align		4
.L_58:
        /*0070*/ 	.word	index@(_ZN3cub18CUB_300001_SM_10006detail6reduce28DeviceReduceSingleTileKernelINS2_10policy_hubIfjN4cuda3std3__44plusIvEEE10Policy1000EPfSC_iS9_ffNS7_10__identityEEEvT0_T1_T2_T3_T4_T6_)
        /*0074*/ 	.word	0x00000000


	//----- nvinfo : EIATTR_MIN_STACK_SIZE
	.align		4
.L_59:
        /*0078*/ 	.byte	0x04, 0x12
        /*007a*/ 	.short	(.L_61 - .L_60)
	.align		4
.L_60:
        /*007c*/ 	.word	index@(_ZN3cub18CUB_300001_SM_10006detail6reduce28DeviceReduceSingleTileKernelINS2_10policy_hubIfjN4cuda3std3__44plusIvEEE10Policy1000EPfSC_iS9_ffNS7_10__identityEEEvT0_T1_T2_T3_T4_T6_)
        /*0080*/ 	.word	0x00000000


	//----- nvinfo : EIATTR_MIN_STACK_SIZE
	.align		4
.L_61:
        /*0084*/ 	.byte	0x04, 0x12
        /*0086*/ 	.short	(.L_63 - .L_62)
	.align		4
.L_62:
        /*0088*/ 	.word	index@(_ZN3cub18CUB_300001_SM_10006detail6reduce18DeviceReduceKernelINS2_10policy_hubIfjN4cuda3std3__44plusIvEEE10Policy1000EPfjS9_fNS7_10__identityEEEvT0_PT3_T1_NS0_13GridEvenShareISH_EET2_T4_)
        /*008c*/ 	.word	0x00000000


	//----- nvinfo : EIATTR_MIN_STACK_SIZE
	.align		4
.L_63:
        /*0090*/ 	.byte	0x04, 0x12
        /*0092*/ 	.short	(.L_65 - .L_64)
	.align		4
.L_64:
        /*0094*/ 	.word	index@(_ZN3cub18CUB_300001_SM_10006detail6reduce28DeviceReduceSingleTileKernelINS2_10policy_hubIfjN4cuda3std3__44plusIvEEE10Policy1000EPfSC_jS9_ffNS7_10__identityEEEvT0_T1_T2_T3_T4_T6_)
        /*0098*/ 	.word	0x00000000


	//----- nvinfo : EIATTR_MIN_STACK_SIZE
	.align		4
.L_65:
        /*009c*/ 	.byte	0x04, 0x12
        /*009e*/ 	.short	(.L_67 - .L_66)
	.align		4
.L_66:
        /*00a0*/ 	.word	index@(_ZN3cub18CUB_300001_SM_10006detail11EmptyKernelIvEEvv)
        /*00a4*/ 	.word	0x00000000


	//----- nvinfo : EIATTR_MIN_STACK_SIZE
	.align		4
.L_67:
        /*00a8*/ 	.byte	0x04, 0x12
        /*00aa*/ 	.short	(.L_69 - .L_68)
	.align		4
.L_68:
        /*00ac*/ 	.word	index@(_Z14elmt_wise_multPfS_S_)
        /*00b0*/ 	.word	0x00000000
.L_69:


//--------------------- .nv.compat                --------------------------
	.section	.nv.compat,"",@"SHT_CUDA_COMPAT_INFO"
	.align	4
        /*0000*/ 	.byte	0x02, 0x09, 0x00, 0x00, 0x02, 0x02, 0x01, 0x00, 0x02, 0x05, 0x05, 0x00, 0x03, 0x07, 0x01, 0x01
        /*0010*/ 	.byte	0x02, 0x03, 0x00, 0x00, 0x02, 0x06, 0x01, 0x00, 0x04, 0x0b, 0x08, 0x00, 0x09, 0x00, 0x00, 0x00
        /*0020*/ 	.byte	0x00, 0x00, 0x00, 0x00


//--------------------- .nv.info._ZN3cub18CUB_300001_SM_10006detail6reduce28DeviceReduceSingleTileKernelINS2_10policy_hubIfjN4cuda3std3__44plusIvEEE10Policy1000EPfSC_iS9_ffNS7_10__identityEEEvT0_T1_T2_T3_T4_T6_ --------------------------
	.section	.nv.info._ZN3cub18CUB_300001_SM_10006detail6reduce28DeviceReduceSingleTileKernelINS2_10policy_hubIfjN4cuda3std3__44plusIvEEE10Policy1000EPfSC_iS9_ffNS7_10__identityEEEvT0_T1_T2_T3_T4_T6_,"",@"SHT_CUDA_INFO"
	.sectionflags	@""
	.align	4


	//----- nvinfo : EIATTR_CUDA_API_VERSION
	.align		4
        /*0000*/ 	.byte	0x04, 0x37
        /*0002*/ 	.short	(.L_71 - .L_70)
.L_70:
        /*0004*/ 	.word	0x00000082


	//----- nvinfo : EIATTR_KPARAM_INFO
	.align		4
.L_71:
        /*0008*/ 	.byte	0x04, 0x17
        /*000a*/ 	.short	(.L_73 - .L_72)
.L_72:
        /*000c*/ 	.word	0x00000000
        /*0010*/ 	.short	0x0005
        /*0012*/ 	.short	0x001c
        /*0014*/ 	.byte	0x00, 0xf0, 0x05, 0x00


	//----- nvinfo : EIATTR_KPARAM_INFO
	.align		4
.L_73:
        /*0018*/ 	.byte	0x04, 0x17
        /*001a*/ 	.short	(.L_75 - .L_74)
.L_74:
        /*001c*/ 	.word	0x00000000
        /*0020*/ 	.short	0x0004
        /*0022*/ 	.short	0x0018
        /*0024*/ 	.byte	0x00, 0xf0, 0x11, 0x00


	//----- nvinfo : EIATTR_KPARAM_INFO
	.align		4
.L_75:
        /*0028*/ 	.byte	0x04, 0x17
        /*002a*/ 	.short	(.L_77 - .L_76)
.L_76:
        /*002c*/ 	.word	0x00000000
        /*0030*/ 	.short	0x0003
        /*0032*/ 	.short	0x0014
        /*0034*/ 	.byte	0x00, 0xf0, 0x05, 0x00


	//----- nvinfo : EIATTR_KPARAM_INFO
	.align		4
.L_77:
        /*0038*/ 	.byte	0x04, 0x17
        /*003a*/ 	.short	(.L_79 - .L_78)
.L_78:
        /*003c*/ 	.word	0x00000000
        /*0040*/ 	.short	0x0002
        /*0042*/ 	.short	0x0010
        /*0044*/ 	.byte	0x00, 0xf0, 0x11, 0x00


	//----- nvinfo : EIATTR_KPARAM_INFO
	.align		4
.L_79:
        /*0048*/ 	.byte	0x04, 0x17
        /*004a*/ 	.short	(.L_81 - .L_80)
.L_80:
        /*004c*/ 	.word	0x00000000
        /*0050*/ 	.short	0x0001
        /*0052*/ 	.short	0x0008
        /*0054*/ 	.byte	0x00, 0xf5, 0x21, 0x00


	//----- nvinfo : EIATTR_KPARAM_INFO
	.align		4
.L_81:
        /*0058*/ 	.byte	0x04, 0x17
        /*005a*/ 	.short	(.L_83 - .L_82)
.L_82:
        /*005c*/ 	.word	0x00000000
        /*0060*/ 	.short	0x0000
        /*0062*/ 	.short	0x0000
        /*0064*/ 	.byte	0x00, 0xf5, 0x21, 0x00


	//----- nvinfo : EIATTR_SPARSE_MMA_MASK
	.align		4
.L_83:
        /*0068*/ 	.byte	0x03, 0x50
        /*006a*/ 	.short	0x0000


	//----- nvinfo : EIATTR_MAXREG_COUNT
	.align		4
        /*006c*/ 	.byte	0x03, 0x1b
        /*006e*/ 	.short	0x0080


	//----- nvinfo : EIATTR_NUM_BARRIERS
	.align		4
        /*0070*/ 	.byte	0x02, 0x4c
        /*0072*/ 	.byte	0x01
	.zero		1


	//----- nvinfo : EIATTR_MERCURY_ISA_VERSION
	.align		4
        /*0074*/ 	.byte	0x03, 0x5f
        /*0076*/ 	.short	0x0101


	//----- nvinfo : EIATTR_UNUSED_LOAD_BYTE_OFFSET
	.align		4
        /*0078*/ 	.byte	0x04, 0x44
        /*007a*/ 	.short	(.L_85 - .L_84)


	//   ....[0]....
.L_84:
        /*007c*/ 	.word	0x00000af0
        /*0080*/ 	.word	0x0000fff0


	//   ....[1]....
        /*0084*/ 	.word	0x00000e60
        /*0088*/ 	.word	0x0000fff0


	//   ....[2]....
        /*008c*/ 	.word	0x00001e80
        /*0090*/ 	.word	0x0000fff0


	//   ....[3]....
        /*0094*/ 	.word	0x000029a0
        /*0098*/ 	.word	0x0000fff0


	//   ....[4]....
        /*009c*/ 	.word	0x00002d10
        /*00a0*/ 	.word	0x0000fff0


	//   ....[5]....
        /*00a4*/ 	.word	0x00003e20
        /*00a8*/ 	.word	0x0000fff0


	//----- nvinfo : EIATTR_COOP_GROUP_MASK_REGIDS
	.align		4
.L_85:
        /*00ac*/ 	.byte	0x04, 0x29
        /*00ae*/ 	.short	(.L_87 - .L_86)


	//   ....[0]....
.L_86:
        /*00b0*/ 	.word	0xffffffff


	//   ....[1]....
        /*00b4*/ 	.word	0xffffffff


	//   ....[2]....
        /*00b8*/ 	.word	0xffffffff


	//   ....[3]....
        /*00bc*/ 	.word	0xffffffff


	//   ....[4]....
        /*00c0*/ 	.word	0xffffffff


	//   ....[5]....
        /*00c4*/ 	.word	0xffffffff


	//   ....[6]....
        /*00c8*/ 	.word	0xffffffff


	//   ....[7]....
        /*00cc*/ 	.word	0xffffffff


	//   ....[8]....
        /*00d0*/ 	.word	0xffffffff


	//   ....[9]....
        /*00d4*/ 	.word	0xffffffff


	//   ....[10]....
        /*00d8*/ 	.word	0xffffffff


	//   ....[11]....
        /*00dc*/ 	.word	0xffffffff


	//   ....[12]....
        /*00e0*/ 	.word	0xffffffff


	//   ....[13]....
        /*00e4*/ 	.word	0xffffffff


	//   ....[14]....
        /*00e8*/ 	.word	0xffffffff


	//   ....[15]....
        /*00ec*/ 	.word	0xffffffff


	//   ....[16]....
        /*00f0*/ 	.word	0xffffffff


	//   ....[17]....
        /*00f4*/ 	.word	0xffffffff


	//   ....[18]....
        /*00f8*/ 	.word	0xffffffff


	//   ....[19]....
        /*00fc*/ 	.word	0xffffffff


	//   ....[20]....
        /*0100*/ 	.word	0xffffffff


	//   ....[21]....
        /*0104*/ 	.word	0xffffffff


	//   ....[22]....
        /*0108*/ 	.word	0xffffffff


	//   ....[23]....
        /*010c*/ 	.word	0xffffffff


	//   ....[24]....
        /*0110*/ 	.word	0xffffffff


	//   ....[25]....
        /*0114*/ 	.word	0xffffffff


	//   ....[26]....
        /*0118*/ 	.word	0xffffffff


	//   ....[27]....
        /*011c*/ 	.word	0xffffffff


	//   ....[28]....
        /*0120*/ 	.word	0xffffffff


	//   ....[29]....
        /*0124*/ 	.word	0xffffffff


	//----- nvinfo : EIATTR_COOP_GROUP_INSTR_OFFSETS
	.align		4
.L_87:
        /*0128*/ 	.byte	0x04, 0x28
        /*012a*/ 	.short	(.L_89 - .L_88)


	//   ....[0]....
.L_88:
        /*012c*/ 	.word	0x00000960


	//   ....[1]....
        /*0130*/ 	.word	0x00000990


	//   ....[2]....
        /*0134*/ 	.word	0x000009f0


	//   ....[3]....
        /*0138*/ 	.word	0x00000a40


	//   ....[4]....
        /*013c*/ 	.word	0x00000a60


	//   ....[5]....
        /*0140*/ 	.word	0x00000ca0


	//   ....[6]....
        /*0144*/ 	.word	0x00000cf0


	//   ....[7]....
        /*0148*/ 	.word	0x00000d30


	//   ....[8]....
        /*014c*/ 	.word	0x00000d70


	//   ....[9]....
        /*0150*/ 	.word	0x00000d90


	//   ....[10]....
        /*0154*/ 	.word	0x00001cf0


	//   ....[11]....
        /*0158*/ 	.word	0x00001d20


	//   ....[12]....
        /*015c*/ 	.word	0x00001d80


	//   ....[13]....
        /*0160*/ 	.word	0x00001dd0


	//   ....[14]....
        /*0164*/ 	.word	0x00001df0


	//   ....[15]....
        /*0168*/ 	.word	0x00002810


	//   ....[16]....
        /*016c*/ 	.word	0x00002840


	//   ....[17]....
        /*0170*/ 	.word	0x000028a0


	//   ....[18]....
        /*0174*/ 	.word	0x000028f0


	//   ....[19]....
        /*0178*/ 	.word	0x00002910


	//   ....[20]....
        /*017c*/ 	.word	0x00002b50


	//   ....[21]....
        /*0180*/ 	.word	0x00002ba0


	//   ....[22]....
        /*0184*/ 	.word	0x00002be0


	//   ....[23]....
        /*0188*/ 	.word	0x00002c20


	//   ....[24]....
        /*018c*/ 	.word	0x00002c40


	//   ....[25]....
        /*0190*/ 	.word	0x00003c90


	//   ....[26]....
        /*0194*/ 	.word	0x00003cc0


	//   ....[27]....
        /*0198*/ 	.word	0x00003d20


	//   ....[28]....
        /*019c*/ 	.word	0x00003d70


	//   ....[29]....
        /*01a0*/ 	.word	0x00003d90


	//----- nvinfo : EIATTR_VRC_CTA_INIT_COUNT
	.align		4
.L_89:
        /*01a4*/ 	.byte	0x02, 0x4a
	.zero		1
	.zero		1


	//----- nvinfo : EIATTR_EXIT_INSTR_OFFSETS
	.align		4
        /*01a8*/ 	.byte	0x04, 0x1c
        /*01aa*/ 	.short	(.L_91 - .L_90)


	//   ....[0]....
.L_90:
        /*01ac*/ 	.word	0x00000080


	//   ....[1]....
        /*01b0*/ 	.word	0x000000c0


	//   ....[2]....
        /*01b4*/ 	.word	0x00003f60


	//   ....[3]....
        /*01b8*/ 	.word	0x00003fb0


	//----- nvinfo : EIATTR_MAX_THREADS
	.align		4
.L_91:
        /*01bc*/ 	.byte	0x04, 0x05
        /*01be*/ 	.short	(.L_93 - .L_92)
.L_92:
        /*01c0*/ 	.word	0x00000200
        /*01c4*/ 	.word	0x00000001
        /*01c8*/ 	.word	0x00000001


	//----- nvinfo : EIATTR_CRS_STACK_SIZE
	.align		4
.L_93:
        /*01cc*/ 	.byte	0x04, 0x1e
        /*01ce*/ 	.short	(.L_95 - .L_94)
.L_94:
        /*01d0*/ 	.word	0x00000000


	//----- nvinfo : EIATTR_CBANK_PARAM_SIZE
	.align		4
.L_95:
        /*01d4*/ 	.byte	0x03, 0x19
        /*01d6*/ 	.short	0x001d


	//----- nvinfo : EIATTR_PARAM_CBANK
	.align		4
        /*01d8*/ 	.byte	0x04, 0x0a
        /*01da*/ 	.short	(.L_97 - .L_96)
	.align		4
.L_96:
        /*01dc*/ 	.word	index@(.nv.constant0._ZN3cub18CUB_300001_SM_10006detail6reduce28DeviceReduceSingleTileKernelINS2_10policy_hubIfjN4cuda3std3__44plusIvEEE10Policy1000EPfSC_iS9_ffNS7_10__identityEEEvT0_T1_T2_T3_T4_T6_)
        /*01e0*/ 	.short	0x0380
        /*01e2*/ 	.short	0x001d


	//----- nvinfo : EIATTR_SW_WAR
	.align		4
.L_97:
        /*01e4*/ 	.byte	0x04, 0x36
        /*01e6*/ 	.short	(.L_99 - .L_98)
.L_98:
        /*01e8*/ 	.word	0x00000008
.L_99:


//--------------------- .nv.info._ZN3cub18CUB_300001_SM_10006detail6reduce18DeviceReduceKernelINS2_10policy_hubIfjN4cuda3std3__44plusIvEEE10Policy1000EPfjS9_fNS7_10__identityEEEvT0_PT3_T1_NS0_13GridEvenShareISH_EET2_T4_ --------------------------
	.section	.nv.info._ZN3cub18CUB_300001_SM_10006detail6reduce18DeviceReduceKernelINS2_10policy_hubIfjN4cuda3std3__44plusIvEEE10Policy1000EPfjS9_fNS7_10__identityEEEvT0_PT3_T1_NS0_13GridEvenShareISH_EET2_T4_,"",@"SHT_CUDA_INFO"
	.sectionflags	@""
	.align	4


	//----- nvinfo : EIATTR_CUDA_API_VERSION
	.align		4
        /*0000*/ 	.byte	0x04, 0x37
        /*0002*/ 	.short	(.L_101 - .L_100)
.L_100:
        /*0004*/ 	.word	0x00000082


	//----- nvinfo : EIATTR_KPARAM_INFO
	.align		4
.L_101:
        /*0008*/ 	.byte	0x04, 0x17
        /*000a*/ 	.short	(.L_103 - .L_102)
.L_102:
        /*000c*/ 	.word	0x00000000
        /*0010*/ 	.short	0x0005
        /*0012*/ 	.short	0x003d
        /*0014*/ 	.byte	0x00, 0xf0, 0x05, 0x00


	//----- nvinfo : EIATTR_KPARAM_INFO
	.align		4
.L_103:
        /*0018*/ 	.byte	0x04, 0x17
        /*001a*/ 	.short	(.L_105 - .L_104)
.L_104:
        /*001c*/ 	.word	0x00000000
        /*0020*/ 	.short	0x0004
        /*0022*/ 	.short	0x003c
        /*0024*/ 	.byte	0x00, 0xf0, 0x05, 0x00


	//----- nvinfo : EIATTR_KPARAM_INFO
	.align		4
.L_105:
        /*0028*/ 	.byte	0x04, 0x17
        /*002a*/ 	.short	(.L_107 - .L_106)
.L_106:
        /*002c*/ 	.word	0x00000000
        /*0030*/ 	.short	0x0003
        /*0032*/ 	.short	0x0014
        /*0034*/ 	.byte	0x00, 0xf0, 0xa1, 0x00


	//----- nvinfo : EIATTR_KPARAM_INFO
	.align		4
.L_107:
        /*0038*/ 	.byte	0x04, 0x17
        /*003a*/ 	.short	(.L_109 - .L_108)
.L_108:
        /*003c*/ 	.word	0x00000000
        /*0040*/ 	.short	0x0002
        /*0042*/ 	.short	0x0010
        /*0044*/ 	.byte	0x00, 0xf0, 0x11, 0x00


	//----- nvinfo : EIATTR_KPARAM_INFO
	.align		4
.L_109:
        /*0048*/ 	.byte	0x04, 0x17
        /*004a*/ 	.short	(.L_111 - .L_110)
.L_110:
        /*004c*/ 	.word	0x00000000
        /*0050*/ 	.short	0x0001
        /*0052*/ 	.short	0x0008
        /*0054*/ 	.byte	0x00, 0xf5, 0x21, 0x00


	//----- nvinfo : EIATTR_KPARAM_INFO
	.align		4
.L_111:
        /*0058*/ 	.byte	0x04, 0x17
        /*005a*/ 	.short	(.L_113 - .L_112)
.L_112:
        /*005c*/ 	.word	0x00000000
        /*0060*/ 	.short	0x0000
        /*0062*/ 	.short	0x0000
        /*0064*/ 	.byte	0x00, 0xf5, 0x21, 0x00


	//----- nvinfo : EIATTR_SPARSE_MMA_MASK
	.align		4
.L_113:
        /*0068*/ 	.byte	0x03, 0x50
        /*006a*/ 	.short	0x0000


	//----- nvinfo : EIATTR_MAXREG_COUNT
	.align		4
        /*006c*/ 	.byte	0x03, 0x1b
        /*006e*/ 	.short	0x0080


	//----- nvinfo : EIATTR_NUM_BARRIERS
	.align		4
        /*0070*/ 	.byte	0x02, 0x4c
        /*0072*/ 	.byte	0x01
	.zero		1


	//----- nvinfo : EIATTR_MERCURY_ISA_VERSION
	.align		4
        /*0074*/ 	.byte	0x03, 0x5f
        /*0076*/ 	.short	0x0101


	//----- nvinfo : EIATTR_UNUSED_LOAD_BYTE_OFFSET
	.align		4
        /*0078*/ 	.byte	0x04, 0x44
        /*007a*/ 	.short	(.L_115 - .L_114)


	//   ....[0]....
.L_114:
        /*007c*/ 	.word	0x00000670
        /*0080*/ 	.word	0x0000fff0


	//   ....[1]....
        /*0084*/ 	.word	0x000009e0
        /*0088*/ 	.word	0x0000fff0


	//   ....[2]....
        /*008c*/ 	.word	0x00001590
        /*0090*/ 	.word	0x0000fff0


	//   ....[3]....
        /*0094*/ 	.word	0x00001ca0
        /*0098*/ 	.word	0x0000fff0


	//   ....[4]....
        /*009c*/ 	.word	0x00002010
        /*00a0*/ 	.word	0x0000fff0


	//   ....[5]....
        /*00a4*/ 	.word	0x00002d00
        /*00a8*/ 	.word	0x0000fff0


	//----- nvinfo : EIATTR_COOP_GROUP_MASK_REGIDS
	.align		4
.L_115:
        /*00ac*/ 	.byte	0x04, 0x29
        /*00ae*/ 	.short	(.L_117 - .L_116)


	//   ....[0]....
.L_116:
        /*00b0*/ 	.word	0xffffffff


	//   ....[1]....
        /*00b4*/ 	.word	0xffffffff


	//   ....[2]....
        /*00b8*/ 	.word	0xffffffff


	//   ....[3]....
        /*00bc*/ 	.word	0xffffffff


	//   ....[4]....
        /*00c0*/ 	.word	0xffffffff


	//   ....[5]....
        /*00c4*/ 	.word	0xffffffff


	//   ....[6]....
        /*00c8*/ 	.word	0xffffffff


	//   ....[7]....
        /*00cc*/ 	.word	0xffffffff


	//   ....[8]....
        /*00d0*/ 	.word	0xffffffff


	//   ....[9]....
        /*00d4*/ 	.word	0xffffffff


	//   ....[10]....
        /*00d8*/ 	.word	0xffffffff


	//   ....[11]....
        /*00dc*/ 	.word	0xffffffff


	//   ....[12]....
        /*00e0*/ 	.word	0xffffffff


	//   ....[13]....
        /*00e4*/ 	.word	0xffffffff


	//   ....[14]....
        /*00e8*/ 	.word	0xffffffff


	//   ....[15]....
        /*00ec*/ 	.word	0xffffffff


	//   ....[16]....
        /*00f0*/ 	.word	0xffffffff


	//   ....[17]....
        /*00f4*/ 	.word	0xffffffff


	//   ....[18]....
        /*00f8*/ 	.word	0xffffffff


	//   ....[19]....
        /*00fc*/ 	.word	0xffffffff


	//   ....[20]....
        /*0100*/ 	.word	0xffffffff


	//   ....[21]....
        /*0104*/ 	.word	0xffffffff


	//   ....[22]....
        /*0108*/ 	.word	0xffffffff


	//   ....[23]....
        /*010c*/ 	.word	0xffffffff


	//   ....[24]....
        /*0110*/ 	.word	0xffffffff


	//   ....[25]....
        /*0114*/ 	.word	0xffffffff


	//   ....[26]....
        /*0118*/ 	.word	0xffffffff


	//   ....[27]....
        /*011c*/ 	.word	0xffffffff


	//   ....[28]....
        /*0120*/ 	.word	0xffffffff


	//   ....[29]....
        /*0124*/ 	.word	0xffffffff


	//----- nvinfo : EIATTR_COOP_GROUP_INSTR_OFFSETS
	.align		4
.L_117:
        /*0128*/ 	.byte	0x04, 0x28
        /*012a*/ 	.short	(.L_119 - .L_118)


	//   ....[0]....
.L_118:
        /*012c*/ 	.word	0x000004e0


	//   ....[1]....
        /*0130*/ 	.word	0x00000510


	//   ....[2]....
        /*0134*/ 	.word	0x00000570


	//   ....[3]....
        /*0138*/ 	.word	0x000005c0


	//   ....[4]....
        /*013c*/ 	.word	0x000005e0


	//   ....[5]....
        /*0140*/ 	.word	0x00000820


	//   ....[6]....
        /*0144*/ 	.word	0x00000870


	//   ....[7]....
        /*0148*/ 	.word	0x000008b0


	//   ....[8]....
        /*014c*/ 	.word	0x000008f0


	//   ....[9]....
        /*0150*/ 	.word	0x00000910


	//   ....[10]....
        /*0154*/ 	.word	0x00001400


	//   ....[11]....
        /*0158*/ 	.word	0x00001430


	//   ....[12]....
        /*015c*/ 	.word	0x00001490


	//   ....[13]....
        /*0160*/ 	.word	0x000014e0


	//   ....[14]....
        /*0164*/ 	.word	0x00001500


	//   ....[15]....
        /*0168*/ 	.word	0x00001b10


	//   ....[16]....
        /*016c*/ 	.word	0x00001b40


	//   ....[17]....
        /*0170*/ 	.word	0x00001ba0


	//   ....[18]....
        /*0174*/ 	.word	0x00001bf0


	//   ....[19]....
        /*0178*/ 	.word	0x00001c10


	//   ....[20]....
        /*017c*/ 	.word	0x00001e50


	//   ....[21]....
        /*0180*/ 	.word	0x00001ea0


	//   ....[22]....
        /*0184*/ 	.word	0x00001ee0


	//   ....[23]....
        /*0188*/ 	.word	0x00001f20


	//   ....[24]....
        /*018c*/ 	.word	0x00001f40


	//   ....[25]....
        /*0190*/ 	.word	0x00002b70


	//   ....[26]....
        /*0194*/ 	.word	0x00002ba0


	//   ....[27]....
        /*0198*/ 	.word	0x00002c00


	//   ....[28]....
        /*019c*/ 	.word	0x00002c50


	//   ....[29]....
        /*01a0*/ 	.word	0x00002c70


	//----- nvinfo : EIATTR_VRC_CTA_INIT_COUNT
	.align		4
.L_119:
        /*01a4*/ 	.byte	0x02, 0x4a
	.zero		1
	.zero		1


	//----- nvinfo : EIATTR_EXIT_INSTR_OFFSETS
	.align		4
        /*01a8*/ 	.byte	0x04, 0x1c
        /*01aa*/ 	.short	(.L_121 - .L_120)


	//   ....[0]....
.L_120:
        /*01ac*/ 	.word	0x00002e40


	//   ....[1]....
        /*01b0*/ 	.word	0x00002e80


	//----- nvinfo : EIATTR_MAX_THREADS
	.align		4
.L_121:
        /*01b4*/ 	.byte	0x04, 0x05
        /*01b6*/ 	.short	(.L_123 - .L_122)
.L_122:
        /*01b8*/ 	.word	0x00000200
        /*01bc*/ 	.word	0x00000001
        /*01c0*/ 	.word	0x00000001


	//----- nvinfo : EIATTR_CRS_STACK_SIZE
	.align		4
.L_123:
        /*01c4*/ 	.byte	0x04, 0x1e
        /*01c6*/ 	.short	(.L_125 - .L_124)
.L_124:
        /*01c8*/ 	.word	0x00000000


	//----- nvinfo : EIATTR_CBANK_PARAM_SIZE
	.align		4
.L_125:
        /*01cc*/ 	.byte	0x03, 0x19
        /*01ce*/ 	.short	0x003e


	//----- nvinfo : EIATTR_PARAM_CBANK
	.align		4
        /*01d0*/ 	.byte	0x04, 0x0a
        /*01d2*/ 	.short	(.L_127 - .L_126)
	.align		4
.L_126:
        /*01d4*/ 	.word	index@(.nv.constant0._ZN3cub18CUB_300001_SM_10006detail6reduce18DeviceReduceKernelINS2_10policy_hubIfjN4cuda3std3__44plusIvEEE10Policy1000EPfjS9_fNS7_10__identityEEEvT0_PT3_T1_NS0_13GridEvenShareISH_EET2_T4_)
        /*01d8*/ 	.short	0x0380
        /*01da*/ 	.short	0x003e


	//----- nvinfo : EIATTR_SW_WAR
	.align		4
.L_127:
        /*01dc*/ 	.byte	0x04, 0x36
        /*01de*/ 	.short	(.L_129 - .L_128)
.L_128:
        /*01e0*/ 	.word	0x00000008
.L_129:


//--------------------- .nv.info._ZN3cub18CUB_300001_SM_10006detail6reduce28DeviceReduceSingleTileKernelINS2_10policy_hubIfjN4cuda3std3__44plusIvEEE10Policy1000EPfSC_jS9_ffNS7_10__identityEEEvT0_T1_T2_T3_T4_T6_ --------------------------
	.section	.nv.info._ZN3cub18CUB_300001_SM_10006detail6reduce28DeviceReduceSingleTileKernelINS2_10policy_hubIfjN4cuda3std3__44plusIvEEE10Policy1000EPfSC_jS9_ffNS7_10__identityEEEvT0_T1_T2_T3_T4_T6_,"",@"SHT_CUDA_INFO"
	.sectionflags	@""
	.align	4


	//----- nvinfo : EIATTR_CUDA_API_VERSION
	.align		4
        /*0000*/ 	.byte	0x04, 0x37
        /*0002*/ 	.short	(.L_131 - .L_130)
.L_130:
        /*0004*/ 	.word	0x00000082


	//----- nvinfo : EIATTR_KPARAM_INFO
	.align		4
.L_131:
        /*0008*/ 	.byte	0x04, 0x17
        /*000a*/ 	.short	(.L_133 - .L_132)
.L_132:
        /*000c*/ 	.word	0x00000000
        /*0010*/ 	.short	0x0005
        /*0012*/ 	.short	0x001c
        /*0014*/ 	.byte	0x00, 0xf0, 0x05, 0x00


	//----- nvinfo : EIATTR_KPARAM_INFO
	.align		4
.L_133:
        /*0018*/ 	.byte	0x04, 0x17
        /*001a*/ 	.short	(.L_135 - .L_134)
.L_134:
        /*001c*/ 	.word	0x00000000
        /*0020*/ 	.short	0x0004
        /*0022*/ 	.short	0x0018
        /*0024*/ 	.byte	0x00, 0xf0, 0x11, 0x00


	//----- nvinfo : EIATTR_KPARAM_INFO
	.align		4
.L_135:
        /*0028*/ 	.byte	0x04, 0x17
        /*002a*/ 	.short	(.L_137 - .L_136)
.L_136:
        /*002c*/ 	.word	0x00000000
        /*0030*/ 	.short	0x0003
        /*0032*/ 	.short	0x0014
        /*0034*/ 	.byte	0x00, 0xf0, 0x05, 0x00


	//----- nvinfo : EIATTR_KPARAM_INFO
	.align		4
.L_137:
        /*0038*/ 	.byte	0x04, 0x17
        /*003a*/ 	.short	(.L_139 - .L_138)
.L_138:
        /*003c*/ 	.word	0x00000000
        /*0040*/ 	.short	0x0002
        /*0042*/ 	.short	0x0010
        /*0044*/ 	.byte	0x00, 0xf0, 0x11, 0x00


	//----- nvinfo : EIATTR_KPARAM_INFO
	.align		4
.L_139:
        /*0048*/ 	.byte	0x04, 0x17
        /*004a*/ 	.short	(.L_141 - .L_140)
.L_140:
        /*004c*/ 	.word	0x00000000
        /*0050*/ 	.short	0x0001
        /*0052*/ 	.short	0x0008
        /*0054*/ 	.byte	0x00, 0xf5, 0x21, 0x00


	//----- nvinfo : EIATTR_KPARAM_INFO
	.align		4
.L_141:
        /*0058*/ 	.byte	0x04, 0x17
        /*005a*/ 	.short	(.L_143 - .L_142)
.L_142:
        /*005c*/ 	.word	0x00000000
        /*0060*/ 	.short	0x0000
        /*0062*/ 	.short	0x0000
        /*0064*/ 	.byte	0x00, 0xf5, 0x21, 0x00


	//----- nvinfo : EIATTR_SPARSE_MMA_MASK
	.align		4
.L_143:
        /*0068*/ 	.byte	0x03, 0x50
        /*006a*/ 	.short	0x0000


	//----- nvinfo : EIATTR_MAXREG_COUNT
	.align		4
        /*006c*/ 	.byte	0x03, 0x1b
        /*006e*/ 	.short	0x0080


	//----- nvinfo : EIATTR_NUM_BARRIERS
	.align		4
        /*0070*/ 	.byte	0x02, 0x4c
        /*0072*/ 	.byte	0x01
	.zero		1


	//----- nvinfo : EIATTR_MERCURY_ISA_VERSION
	.align		4
        /*0074*/ 	.byte	0x03, 0x5f
        /*0076*/ 	.short	0x0101


	//----- nvinfo : EIATTR_UNUSED_LOAD_BYTE_OFFSET
	.align		4
        /*0078*/ 	.byte	0x04, 0x44
        /*007a*/ 	.short	(.L_145 - .L_144)


	//   ....[0]....
.L_144:
        /*007c*/ 	.word	0x00000a90
        /*0080*/ 	.word	0x0000fff0


	//   ....[1]....
        /*0084*/ 	.word	0x00000e00
        /*0088*/ 	.word	0x0000fff0


	//   ....[2]....
        /*008c*/ 	.word	0x00001900
        /*0090*/ 	.word	0x0000fff0


	//   ....[3]....
        /*0094*/ 	.word	0x000023c0
        /*0098*/ 	.word	0x0000fff0


	//   ....[4]....
        /*009c*/ 	.word	0x00002730
        /*00a0*/ 	.word	0x0000fff0


	//   ....[5]....
        /*00a4*/ 	.word	0x00003340
        /*00a8*/ 	.word	0x0000fff0


	//----- nvinfo : EIATTR_COOP_GROUP_MASK_REGIDS
	.align		4
.L_145:
        /*00ac*/ 	.byte	0x04, 0x29
        /*00ae*/ 	.short	(.L_147 - .L_146)


	//   ....[0]....
.L_146:
        /*00b0*/ 	.word	0xffffffff


	//   ....[1]....
        /*00b4*/ 	.word	0xffffffff


	//   ....[2]....
        /*00b8*/ 	.word	0xffffffff


	//   ....[3]....
        /*00bc*/ 	.word	0xffffffff


	//   ....[4]....
        /*00c0*/ 	.word	0xffffffff


	//   ....[5]....
        /*00c4*/ 	.word	0xffffffff


	//   ....[6]....
        /*00c8*/ 	.word	0xffffffff


	//   ....[7]....
        /*00cc*/ 	.word	0xffffffff


	//   ....[8]....
        /*00d0*/ 	.word	0xffffffff


	//   ....[9]....
        /*00d4*/ 	.word	0xffffffff


	//   ....[10]....
        /*00d8*/ 	.word	0xffffffff


	//   ....[11]....
        /*00dc*/ 	.word	0xffffffff


	//   ....[12]....
        /*00e0*/ 	.word	0xffffffff


	//   ....[13]....
        /*00e4*/ 	.word	0xffffffff


	//   ....[14]....
        /*00e8*/ 	.word	0xffffffff


	//   ....[15]....
        /*00ec*/ 	.word	0xffffffff


	//   ....[16]....
        /*00f0*/ 	.word	0xffffffff


	//   ....[17]....
        /*00f4*/ 	.word	0xffffffff


	//   ....[18]....
        /*00f8*/ 	.word	0xffffffff


	//   ....[19]....
        /*00fc*/ 	.word	0xffffffff


	//   ....[20]....
        /*0100*/ 	.word	0xffffffff


	//   ....[21]....
        /*0104*/ 	.word	0xffffffff


	//   ....[22]....
        /*0108*/ 	.word	0xffffffff


	//   ....[23]....
        /*010c*/ 	.word	0xffffffff


	//   ....[24]....
        /*0110*/ 	.word	0xffffffff


	//   ....[25]....
        /*0114*/ 	.word	0xffffffff


	//   ....[26]....
        /*0118*/ 	.word	0xffffffff


	//   ....[27]....
        /*011c*/ 	.word	0xffffffff


	//   ....[28]....
        /*0120*/ 	.word	0xffffffff


	//   ....[29]....
        /*0124*/ 	.word	0xffffffff


	//----- nvinfo : EIATTR_COOP_GROUP_INSTR_OFFSETS
	.align		4
.L_147:
        /*0128*/ 	.byte	0x04, 0x28
        /*012a*/ 	.short	(.L_149 - .L_148)


	//   ....[0]....
.L_148:
        /*012c*/ 	.word	0x00000900


	//   ....[1]....
        /*0130*/ 	.word	0x00000930


	//   ....[2]....
        /*0134*/ 	.word	0x00000990


	//   ....[3]....
        /*0138*/ 	.word	0x000009e0


	//   ....[4]....
        /*013c*/ 	.word	0x00000a00


	//   ....[5]....
        /*0140*/ 	.word	0x00000c40


	//   ....[6]....
        /*0144*/ 	.word	0x00000c70


	//   ....[7]....
        /*0148*/ 	.word	0x00000cc0


	//   ....[8]....
        /*014c*/ 	.word	0x00000d10


	//   ....[9]....
        /*0150*/ 	.word	0x00000d30


	//   ....[10]....
        /*0154*/ 	.word	0x00001770


	//   ....[11]....
        /*0158*/ 	.word	0x000017a0


	//   ....[12]....
        /*015c*/ 	.word	0x00001800


	//   ....[13]....
        /*0160*/ 	.word	0x00001850


	//   ....[14]....
        /*0164*/ 	.word	0x00001870


	//   ....[15]....
        /*0168*/ 	.word	0x00002230


	//   ....[16]....
        /*016c*/ 	.word	0x00002260


	//   ....[17]....
        /*0170*/ 	.word	0x000022c0


	//   ....[18]....
        /*0174*/ 	.word	0x00002310


	//   ....[19]....
        /*0178*/ 	.word	0x00002330


	//   ....[20]....
        /*017c*/ 	.word	0x00002570


	//   ....[21]....
        /*0180*/ 	.word	0x000025a0


	//   ....[22]....
        /*0184*/ 	.word	0x000025f0


	//   ....[23]....
        /*0188*/ 	.word	0x00002640


	//   ....[24]....
        /*018c*/ 	.word	0x00002660


	//   ....[25]....
        /*0190*/ 	.word	0x000031b0


	//   ....[26]....
        /*0194*/ 	.word	0x000031e0


	//   ....[27]....
        /*0198*/ 	.word	0x00003240


	//   ....[28]....
        /*019c*/ 	.word	0x00003290


	//   ....[29]....
        /*01a0*/ 	.word	0x000032b0


	//----- nvinfo : EIATTR_VRC_CTA_INIT_COUNT
	.align		4
.L_149:
        /*01a4*/ 	.byte	0x02, 0x4a
	.zero		1
	.zero		1


	//----- nvinfo : EIATTR_EXIT_INSTR_OFFSETS
	.align		4
        /*01a8*/ 	.byte	0x04, 0x1c
        /*01aa*/ 	.short	(.L_151 - .L_150)


	//   ....[0]....
.L_150:
        /*01ac*/ 	.word	0x00000080


	//   ....[1]....
        /*01b0*/ 	.word	0x000000c0


	//   ....[2]....
        /*01b4*/ 	.word	0x00003480


	//   ....[3]....
        /*01b8*/ 	.word	0x000034d0


	//----- nvinfo : EIATTR_MAX_THREADS
	.align		4
.L_151:
        /*01bc*/ 	.byte	0x04, 0x05
        /*01be*/ 	.short	(.L_153 - .L_152)
.L_152:
        /*01c0*/ 	.word	0x00000200
        /*01c4*/ 	.word	0x00000001
        /*01c8*/ 	.word	0x00000001


	//----- nvinfo : EIATTR_CRS_STACK_SIZE
	.align		4
.L_153:
        /*01cc*/ 	.byte	0x04, 0x1e
        /*01ce*/ 	.short	(.L_155 - .L_154)
.L_154:
        /*01d0*/ 	.word	0x00000000


	//----- nvinfo : EIATTR_CBANK_PARAM_SIZE
	.align		4
.L_155:
        /*01d4*/ 	.byte	0x03, 0x19
        /*01d6*/ 	.short	0x001d


	//----- nvinfo : EIATTR_PARAM_CBANK
	.align		4
        /*01d8*/ 	.byte	0x04, 0x0a
        /*01da*/ 	.short	(.L_157 - .L_156)
	.align		4
.L_156:
        /*01dc*/ 	.word	index@(.nv.constant0._ZN3cub18CUB_300001_SM_10006detail6reduce28DeviceReduceSingleTileKernelINS2_10policy_hubIfjN4cuda3std3__44plusIvEEE10Policy1000EPfSC_jS9_ffNS7_10__identityEEEvT0_T1_T2_T3_T4_T6_)
        /*01e0*/ 	.short	0x0380
        /*01e2*/ 	.short	0x001d


	//----- nvinfo : EIATTR_SW_WAR
	.align		4
.L_157:
        /*01e4*/ 	.byte	0x04, 0x36
        /*01e6*/ 	.short	(.L_159 - .L_158)
.L_158:
        /*01e8*/ 	.word	0x00000008
.L_159:


//--------------------- .nv.info._ZN3cub18CUB_300001_SM_10006detail11EmptyKernelIvEEvv --------------------------
	.section	.nv.info._ZN3cub18CUB_300001_SM_10006detail11EmptyKernelIvEEvv,"",@"SHT_CUDA_INFO"
	.sectionflags	@""
	.align	4


	//----- nvinfo : EIATTR_CUDA_API_VERSION
	.align		4
        /*0000*/ 	.byte	0x04, 0x37
        /*0002*/ 	.short	(.L_161 - .L_160)
.L_160:
        /*0004*/ 	.word	0x00000082


	//----- nvinfo : EIATTR_SPARSE_MMA_MASK
	.align		4
.L_161:
        /*0008*/ 	.byte	0x03, 0x50
        /*000a*/ 	.short	0x0000


	//----- nvinfo : EIATTR_MAXREG_COUNT
	.align		4
        /*000c*/ 	.byte	0x03, 0x1b
        /*000e*/ 	.short	0x00ff


	//----- nvinfo : EIATTR_MERCURY_ISA_VERSION
	.align		4
        /*0010*/ 	.byte	0x03, 0x5f
        /*0012*/ 	.short	0x0101


	//----- nvinfo : EIATTR_VRC_CTA_INIT_COUNT
	.align		4
        /*0014*/ 	.byte	0x02, 0x4a
	.zero		1
	.zero		1


	//----- nvinfo : EIATTR_EXIT_INSTR_OFFSETS
	.align		4
        /*0018*/ 	.byte	0x04, 0x1c
        /*001a*/ 	.short	(.L_163 - .L_162)


	//   ....[0]....
.L_162:
        /*001c*/ 	.word	0x00000010


	//----- nvinfo : EIATTR_SW_WAR
	.align		4
.L_163:
        /*0020*/ 	.byte	0x04, 0x36
        /*0022*/ 	.short	(.L_165 - .L_164)
.L_164:
        /*0024*/ 	.word	0x00000008
.L_165:


//--------------------- .nv.info._Z14elmt_wise_multPfS_S_ --------------------------
	.section	.nv.info._Z14elmt_wise_multPfS_S_,"",@"SHT_CUDA_INFO"
	.sectionflags	@""
	.align	4


	//----- nvinfo : EIATTR_CUDA_API_VERSION
	.align		4
        /*0000*/ 	.byte	0x04, 0x37
        /*0002*/ 	.short	(.L_167 - .L_166)
.L_166:
        /*0004*/ 	.word	0x00000082


	//----- nvinfo : EIATTR_KPARAM_INFO
	.align		4
.L_167:
        /*0008*/ 	.byte	0x04, 0x17
        /*000a*/ 	.short	(.L_169 - .L_168)
.L_168:
        /*000c*/ 	.word	0x00000000
        /*0010*/ 	.short	0x0002
        /*0012*/ 	.short	0x0010
        /*0014*/ 	.byte	0x00, 0xf5, 0x21, 0x00


	//----- nvinfo : EIATTR_KPARAM_INFO
	.align		4
.L_169:
        /*0018*/ 	.byte	0x04, 0x17
        /*001a*/ 	.short	(.L_171 - .L_170)
.L_170:
        /*001c*/ 	.word	0x00000000
        /*0020*/ 	.short	0x0001
        /*0022*/ 	.short	0x0008
        /*0024*/ 	.byte	0x00, 0xf5, 0x21, 0x00


	//----- nvinfo : EIATTR_KPARAM_INFO
	.align		4
.L_171:
        /*0028*/ 	.byte	0x04, 0x17
        /*002a*/ 	.short	(.L_173 - .L_172)
.L_172:
        /*002c*/ 	.word	0x00000000
        /*0030*/ 	.short	0x0000
        /*0032*/ 	.short	0x0000
        /*0034*/ 	.byte	0x00, 0xf5, 0x21, 0x00


	//----- nvinfo : EIATTR_SPARSE_MMA_MASK
	.align		4
.L_173:
        /*0038*/ 	.byte	0x03, 0x50
        /*003a*/ 	.short	0x0000


	//----- nvinfo : EIATTR_MAXREG_COUNT
	.align		4
        /*003c*/ 	.byte	0x03, 0x1b
        /*003e*/ 	.short	0x00ff


	//----- nvinfo : EIATTR_MERCURY_ISA_VERSION
	.align		4
        /*0040*/ 	.byte	0x03, 0x5f
        /*0042*/ 	.short	0x0101


	//----- nvinfo : EIATTR_VRC_CTA_INIT_COUNT
	.align		4
        /*0044*/ 	.byte	0x02, 0x4a
	.zero		1
	.zero		1


	//----- nvinfo : EIATTR_EXIT_INSTR_OFFSETS
	.align		4
        /*0048*/ 	.byte	0x04, 0x1c
        /*004a*/ 	.short	(.L_175 - .L_174)


	//   ....[0]....
.L_174:
        /*004c*/ 	.word	0x00000100


	//----- nvinfo : EIATTR_CBANK_PARAM_SIZE
	.align		4
.L_175:
        /*0050*/ 	.byte	0x03, 0x19
        /*0052*/ 	.short	0x0018


	//----- nvinfo : EIATTR_PARAM_CBANK
	.align		4
        /*0054*/ 	.byte	0x04, 0x0a
        /*0056*/ 	.short	(.L_177 - .L_176)
	.align		4
.L_176:
        /*0058*/ 	.word	index@(.nv.constant0._Z14elmt_wise_multPfS_S_)
        /*005c*/ 	.short	0x0380
        /*005e*/ 	.short	0x0018


	//----- nvinfo : EIATTR_SW_WAR
	.align		4
.L_177:
        /*0060*/ 	.byte	0x04, 0x36
        /*0062*/ 	.short	(.L_179 - .L_178)
.L_178:
        /*0064*/ 	.word	0x00000008
.L_179:


//--------------------- .nv.callgraph             --------------------------
	.section	.nv.callgraph,"",@"SHT_CUDA_CALLGRAPH"
	.align	4
	.sectionentsize	8
	.align		4
        /*0000*/ 	.word	0x00000000
	.align		4
        /*0004*/ 	.word	0xffffffff
	.align		4
        /*0008*/ 	.word	0x00000000
	.align		4
        /*000c*/ 	.word	0xfffffffe
	.align		4
        /*0010*/ 	.word	0x00000000
	.align		4
        /*0014*/ 	.word	0xfffffffd
	.align		4
        /*0018*/ 	.word	0x00000000
	.align		4
        /*001c*/ 	.word	0xfffffffc


//--------------------- .nv.constant4             --------------------------
	.section	.nv.constant4,"a",@progbits
	.align	8
	.align		8
.nv.constant4:
        /*0000*/ 	.dword	_ZN34_INTERNAL_3ec3fa15_4_k_cu_ee32e1cf4cuda3std3__45__cpo5beginE
	.align		8
        /*0008*/ 	.dword	_ZN34_INTERNAL_3ec3fa15_4_k_cu_ee32e1cf4cuda3std3__45__cpo3endE
	.align		8
        /*0010*/ 	.dword	_ZN34_INTERNAL_3ec3fa15_4_k_cu_ee32e1cf4cuda3std3__45__cpo6cbeginE
	.align		8
        /*0018*/ 	.dword	_ZN34_INTERNAL_3ec3fa15_4_k_cu_ee32e1cf4cuda3std3__45__cpo4cendE
	.align		8
        /*0020*/ 	.dword	_ZN34_INTERNAL_3ec3fa15_4_k_cu_ee32e1cf4cuda3std3__45__cpo6rbeginE
	.align		8
        /*0028*/ 	.dword	_ZN34_INTERNAL_3ec3fa15_4_k_cu_ee32e1cf4cuda3std3__45__cpo4rendE
	.align		8
        /*0030*/ 	.dword	_ZN34_INTERNAL_3ec3fa15_4_k_cu_ee32e1cf4cuda3std3__45__cpo7crbeginE
	.align		8
        /*0038*/ 	.dword	_ZN34_INTERNAL_3ec3fa15_4_k_cu_ee32e1cf4cuda3std3__45__cpo5crendE
	.align		8
        /*0040*/ 	.dword	_ZN34_INTERNAL_3ec3fa15_4_k_cu_ee32e1cf4cuda3std3__436_GLOBAL__N__3ec3fa15_4_k_cu_ee32e1cf6ignoreE
	.align		8
        /*0048*/ 	.dword	_ZN34_INTERNAL_3ec3fa15_4_k_cu_ee32e1cf4cuda3std3__419piecewise_constructE
	.align		8
        /*0050*/ 	.dword	_ZN34_INTERNAL_3ec3fa15_4_k_cu_ee32e1cf4cuda3std3__48in_placeE
	.align		8
        /*0058*/ 	.dword	_ZN34_INTERNAL_3ec3fa15_4_k_cu_ee32e1cf4cuda3std3__420unreachable_sentinelE
	.align		8
        /*0060*/ 	.dword	_ZN34_INTERNAL_3ec3fa15_4_k_cu_ee32e1cf4cuda3std3__47nulloptE
	.align		8
        /*0068*/ 	.dword	_ZN34_INTERNAL_3ec3fa15_4_k_cu_ee32e1cf4cuda3std3__48unexpectE
	.align		8
        /*0070*/ 	.dword	_ZN34_INTERNAL_3ec3fa15_4_k_cu_ee32e1cf4cuda3std6ranges3__45__cpo4swapE
	.align		8
        /*0078*/ 	.dword	_ZN34_INTERNAL_3ec3fa15_4_k_cu_ee32e1cf4cuda3std6ranges3__45__cpo9iter_moveE
	.align		8
        /*0080*/ 	.dword	_ZN34_INTERNAL_3ec3fa15_4_k_cu_ee32e1cf4cuda3std6ranges3__45__cpo5beginE
	.align		8
        /*0088*/ 	.dword	_ZN34_INTERNAL_3ec3fa15_4_k_cu_ee32e1cf4cuda3std6ranges3__45__cpo3endE
	.align		8
        /*0090*/ 	.dword	_ZN34_INTERNAL_3ec3fa15_4_k_cu_ee32e1cf4cuda3std6ranges3__45__cpo6cbeginE
	.align		8
        /*0098*/ 	.dword	_ZN34_INTERNAL_3ec3fa15_4_k_cu_ee32e1cf4cuda3std6ranges3__45__cpo4cendE
	.align		8
        /*00a0*/ 	.dword	_ZN34_INTERNAL_3ec3fa15_4_k_cu_ee32e1cf4cuda3std6ranges3__45__cpo7advanceE
	.align		8
        /*00a8*/ 	.dword	_ZN34_INTERNAL_3ec3fa15_4_k_cu_ee32e1cf4cuda3std6ranges3__45__cpo9iter_swapE
	.align		8
        /*00b0*/ 	.dword	_ZN34_INTERNAL_3ec3fa15_4_k_cu_ee32e1cf4cuda3std6ranges3__45__cpo4nextE
	.align		8
        /*00b8*/ 	.dword	_ZN34_INTERNAL_3ec3fa15_4_k_cu_ee32e1cf4cuda3std6ranges3__45__cpo4prevE
	.align		8
        /*00c0*/ 	.dword	_ZN34_INTERNAL_3ec3fa15_4_k_cu_ee32e1cf4cuda3std6ranges3__45__cpo4dataE
	.align		8
        /*00c8*/ 	.dword	_ZN34_INTERNAL_3ec3fa15_4_k_cu_ee32e1cf4cuda3std6ranges3__45__cpo5cdataE
	.align		8
        /*00d0*/ 	.dword	_ZN34_INTERNAL_3ec3fa15_4_k_cu_ee32e1cf4cuda3std6ranges3__45__cpo4sizeE
	.align		8
        /*00d8*/ 	.dword	_ZN34_INTERNAL_3ec3fa15_4_k_cu_ee32e1cf4cuda3std6ranges3__45__cpo5ssizeE
	.align		8
        /*00e0*/ 	.dword	_ZN34_INTERNAL_3ec3fa15_4_k_cu_ee32e1cf4cuda3std6ranges3__45__cpo8distanceE
	.align		8
        /*00e8*/ 	.dword	_ZN34_INTERNAL_3ec3fa15_4_k_cu_ee32e1cf6thrust24THRUST_300001_SM_1000_NS6system6detail10sequential3seqE
	.align		8
        /*00f0*/ 	.dword	_ZN34_INTERNAL_3ec3fa15_4_k_cu_ee32e1cf6thrust24THRUST_300001_SM_1000_NS12placeholders2_1E
	.align		8
        /*00f8*/ 	.dword	_ZN34_INTERNAL_3ec3fa15_4_k_cu_ee32e1cf6thrust24THRUST_300001_SM_1000_NS12placeholders2_2E
	.align		8
        /*0100*/ 	.dword	_ZN34_INTERNAL_3ec3fa15_4_k_cu_ee32e1cf6thrust24THRUST_300001_SM_1000_NS12placeholders2_3E
	.align		8
        /*0108*/ 	.dword	_ZN34_INTERNAL_3ec3fa15_4_k_cu_ee32e1cf6thrust24THRUST_300001_SM_1000_NS12placeholders2_4E
	.align		8
        /*0110*/ 	.dword	_ZN34_INTERNAL_3ec3fa15_4_k_cu_ee32e1cf6thrust24THRUST_300001_SM_1000_NS12placeholders2_5E
	.align		8
        /*0118*/ 	.dword	_ZN34_INTERNAL_3ec3fa15_4_k_cu_ee32e1cf6thrust24THRUST_300001_SM_1000_NS12placeholders2_6E
	.align		8
        /*0120*/ 	.dword	_ZN34_INTERNAL_3ec3fa15_4_k_cu_ee32e1cf6thrust24THRUST_300001_SM_1000_NS12placeholders2_7E
	.align		8
        /*0128*/ 	.dword	_ZN34_INTERNAL_3ec3fa15_4_k_cu_ee32e1cf6thrust24THRUST_300001_SM_1000_NS12placeholders2_8E
	.align		8
        /*0130*/ 	.dword	_ZN34_INTERNAL_3ec3fa15_4_k_cu_ee32e1cf6thrust24THRUST_300001_SM_1000_NS12placeholders2_9E
	.align		8
        /*0138*/ 	.dword	_ZN34_INTERNAL_3ec3fa15_4_k_cu_ee32e1cf6thrust24THRUST_300001_SM_1000_NS12placeholders3_10E


//--------------------- .text._ZN3cub18CUB_300001_SM_10006detail6reduce28DeviceReduceSingleTileKernelINS2_10policy_hubIfjN4cuda3std3__44plusIvEEE10Policy1000EPfSC_iS9_ffNS7_10__identityEEEvT0_T1_T2_T3_T4_T6_ --------------------------
	.section	.text._ZN3cub18CUB_300001_SM_10006detail6reduce28DeviceReduceSingleTileKernelINS2_10policy_hubIfjN4cuda3std3__44plusIvEEE10Policy1000EPfSC_iS9_ffNS7_10__identityEEEvT0_T1_T2_T3_T4_T6_,"ax",@progbits
	.align	128
        .global         _ZN3cub18CUB_300001_SM_10006detail6reduce28DeviceReduceSingleTileKernelINS2_10policy_hubIfjN4cuda3std3__44plusIvEEE10Policy1000EPfSC_iS9_ffNS7_10__identityEEEvT0_T1_T2_T3_T4_T6_
        .type           _ZN3cub18CUB_300001_SM_10006detail6reduce28DeviceReduceSingleTileKernelINS2_10policy_hubIfjN4cuda3std3__44plusIvEEE10Policy1000EPfSC_iS9_ffNS7_10__identityEEEvT0_T1_T2_T3_T4_T6_,@function
        .size           _ZN3cub18CUB_300001_SM_10006detail6reduce28DeviceReduceSingleTileKernelINS2_10policy_hubIfjN4cuda3std3__44plusIvEEE10Policy1000EPfSC_iS9_ffNS7_10__identityEEEvT0_T1_T2_T3_T4_T6_,(.L_x_148 - _ZN3cub18CUB_300001_SM_10006detail6reduce28DeviceReduceSingleTileKernelINS2_10policy_hubIfjN4cuda3std3__44plusIvEEE10Policy1000EPfSC_iS9_ffNS7_10__identityEEEvT0_T1_T2_T3_T4_T6_)
        .other          _ZN3cub18CUB_300001_SM_10006detail6reduce28DeviceReduceSingleTileKernelINS2_10policy_hubIfjN4cuda3std3__44plusIvEEE10Policy1000EPfSC_iS9_ffNS7_10__identityEEEvT0_T1_T2_T3_T4_T6_,@"STO_CUDA_ENTRY STV_DEFAULT"
_ZN3cub18CUB_300001_SM_10006detail6reduce28DeviceReduceSingleTileKernelINS2_10policy_hubIfjN4cuda3std3__44plusIvEEE10Policy1000EPfSC_iS9_ffNS7_10__identityEEEvT0_T1_T2_T3_T4_T6_:
.text._ZN3cub18CUB_300001_SM_10006detail6reduce28DeviceReduceSingleTileKernelINS2_10policy_hubIfjN4cuda3std3__44plusIvEEE10Policy1000EPfSC_iS9_ffNS7_10__identityEEEvT0_T1_T2_T3_T4_T6_:
[----:B------:R-:W-:Y:S01]  /*0000*/  LDC R1, c[0x0][0x37c] ;  /* 0x0000df00ff017b82 */ /* 0x000fe20000000800 */
[----:B------:R-:W0:Y:S01]  /*0010*/  LDCU UR4, c[0x0][0x390] ;  /* 0x00007200ff0477ac */ /* 0x000e220008000800 */
[----:B------:R-:W1:Y:S01]  /*0020*/  LDCU.64 UR6, c[0x0][0x358] ;  /* 0x00006b00ff0677ac */ /* 0x000e620008000a00 */
[----:B0-----:R-:W-:-:S04]  /*0030*/  MOV R3, UR4 ;  /* 0x0000000400037c02 */ /* 0x001fc80008000f00 */
[----:B------:R-:W-:-:S13]  /*0040*/  ISETP.NE.AND P0, PT, R3, RZ, PT ;  /* 0x000000ff0300720c */ /* 0x000fda0003f05270 */
[----:B-1----:R-:W-:Y:S05]  /*0050*/  @P0 BRA `(.L_x_0) ;  /* 0x00000000001c0947 */ /* 0x002fea0003800000 */
[----:B------:R-:W0:Y:S02]  /*0060*/  S2R R0, SR_TID.X ;  /* 0x0000000000007919 */ /* 0x000e240000002100 */
[----:B0-----:R-:W-:-:S13]  /*0070*/  ISETP.NE.AND P0, PT, R0, RZ, PT ;  /* 0x000000ff0000720c */ /* 0x001fda0003f05270 */
[----:B------:R-:W-:Y:S05]  /*0080*/  @P0 EXIT ;  /* 0x000000000000094d */ /* 0x000fea0003800000 */
[----:B------:R-:W0:Y:S08]  /*0090*/  LDC R5, c[0x0][0x398] ;  /* 0x0000e600ff057b82 */ /* 0x000e300000000800 */
[----:B------:R-:W0:Y:S02]  /*00a0*/  LDC.64 R2, c[0x0][0x388] ;  /* 0x0000e200ff027b82 */ /* 0x000e240000000a00 */
[----:B0-----:R-:W-:Y:S01]  /*00b0*/  STG.E desc[UR6][R2.64], R5 ;  /* 0x0000000502007986 */ /* 0x001fe2000c101906 */
[----:B------:R-:W-:Y:S05]  /*00c0*/  EXIT ;  /* 0x000000000000794d */ /* 0x000fea0003800000 */
.L_x_0:
[----:B------:R-:W0:Y:S01]  /*00d0*/  LDCU UR4, c[0x0][0x380] ;  /* 0x00007000ff0477ac */ /* 0x000e220008000800 */
[----:B------:R-:W-:Y:S01]  /*00e0*/  BSSY.RECONVERGENT B0, `(.L_x_1) ;  /* 0x00003e7000007945 */ /* 0x000fe20003800200 */
[----:B0-----:R-:W-:-:S09]  /*00f0*/  ULOP3.LUT UP0, URZ, UR4, 0x7, URZ, 0xc0, !UPT ;  /* 0x0000000704ff7892 */ /* 0x001fd2000f80c0ff */
[----:B------:R-:W-:Y:S05]  /*0100*/  BRA.U UP0, `(.L_x_2) ;  /* 0x0000001d00ac7547 */ /* 0x000fea000b800000 */
[----:B------:R-:W-:-:S13]  /*0110*/  ISETP.GT.AND P0, PT, R3, 0x1fff, PT ;  /* 0x00001fff0300780c */ /* 0x000fda0003f04270 */
[----:B------:R-:W-:Y:S05]  /*0120*/  @P0 BRA `(.L_x_3) ;  /* 0x0000000c00c80947 */ /* 0x000fea0003800000 */
[----:B------:R-:W0:Y:S01]  /*0130*/  S2R R0, SR_TID.X ;  /* 0x0000000000007919 */ /* 0x000e220000002100 */
[----:B------:R-:W-:Y:S01]  /*0140*/  BSSY.RECONVERGENT B1, `(.L_x_4) ;  /* 0x0000009000017945 */ /* 0x000fe20003800200 */
[----:B------:R-:W-:Y:S01]  /*0150*/  HFMA2 R2, -RZ, RZ, 0, 0 ;  /* 0x00000000ff027431 */ /* 0x000fe200000001ff */
[----:B0-----:R-:W-:Y:S02]  /*0160*/  ISETP.GE.AND P0, PT, R0, R3, PT ;  /* 0x000000030000720c */ /* 0x001fe40003f06270 */
[----:B------:R-:W-:-:S11]  /*0170*/  MOV R10, R0 ;  /* 0x00000000000a7202 */ /* 0x000fd60000000f00 */
[----:B------:R-:W-:Y:S05]  /*0180*/  @P0 BRA `(.L_x_5) ;  /* 0x0000000000100947 */ /* 0x000fea0003800000 */
[----:B------:R-:W0:Y:S02]  /*0190*/  LDC.64 R4, c[0x0][0x380] ;  /* 0x0000e000ff047b82 */ /* 0x000e240000000a00 */
[----:B0-----:R-:W-:-:S05]  /*01a0*/  IMAD.WIDE.U32 R4, R0, 0x4, R4 ;  /* 0x0000000400047825 */ /* 0x001fca00078e0004 */
[----:B------:R0:W5:Y:S01]  /*01b0*/  LDG.E.CONSTANT R2, desc[UR6][R4.64] ;  /* 0x0000000604027981 */ /* 0x000162000c1e9900 */
[----:B------:R-:W-:-:S07]  /*01c0*/  IADD3 R10, PT, PT, R0, 0x200, RZ ;  /* 0x00000200000a7810 */ /* 0x000fce0007ffe0ff */
.L_x_5:
[----:B------:R-:W-:Y:S05]  /*01d0*/  BSYNC.RECONVERGENT B1 ;  /* 0x0000000000017941 */ /* 0x000fea0003800200 */
.L_x_4:
[----:B------:R-:W-:Y:S01]  /*01e0*/  ISETP.GE.AND P0, PT, R10, R3, PT ;  /* 0x000000030a00720c */ /* 0x000fe20003f06270 */
[----:B------:R-:W-:-:S12]  /*01f0*/  BSSY.RECONVERGENT B1, `(.L_x_6) ;  /* 0x0000074000017945 */ /* 0x000fd80003800200 */
[----:B------:R-:W-:Y:S05]  /*0200*/  @P0 BRA `(.L_x_7) ;  /* 0x0000000400c80947 */ /* 0x000fea0003800000 */
[----:B0-----:R-:W-:Y:S01]  /*0210*/  LOP3.LUT R4, RZ, R10, RZ, 0x33, !PT ;  /* 0x0000000aff047212 */ /* 0x001fe200078e33ff */
[----:B------:R-:W-:Y:S03]  /*0220*/  BSSY.RECONVERGENT B2, `(.L_x_8) ;  /* 0x0000015000027945 */ /* 0x000fe60003800200 */
[----:B------:R-:W-:-:S04]  /*0230*/  IADD3 R6, PT, PT, R4, R3, RZ ;  /* 0x0000000304067210 */ /* 0x000fc80007ffe0ff */
[C---:B------:R-:W-:Y:S02]  /*0240*/  LOP3.LUT R4, R6.reuse, 0x600, RZ, 0xc0, !PT ;  /* 0x0000060006047812 */ /* 0x040fe400078ec0ff */
[----:B------:R-:W-:Y:S02]  /*0250*/  ISETP.GE.U32.AND P1, PT, R6, 0x600, PT ;  /* 0x000006000600780c */ /* 0x000fe40003f26070 */
[----:B------:R-:W-:-:S13]  /*0260*/  ISETP.NE.AND P0, PT, R4, 0x600, PT ;  /* 0x000006000400780c */ /* 0x000fda0003f05270 */
[----:B------:R-:W-:Y:S05]  /*0270*/  @!P0 BRA `(.L_x_9) ;  /* 0x00000000003c8947 */ /* 0x000fea0003800000 */
[----:B------:R-:W0:Y:S01]  /*0280*/  LDC.64 R4, c[0x0][0x380] ;  /* 0x0000e000ff047b82 */ /* 0x000e220000000a00 */
[----:B------:R-:W-:-:S04]  /*0290*/  LEA.HI R6, R6, 0x1, RZ, 0x17 ;  /* 0x0000000106067811 */ /* 0x000fc800078fb8ff */
[----:B------:R-:W-:-:S04]  /*02a0*/  LOP3.LUT R6, R6, 0x3, RZ, 0xc0, !PT ;  /* 0x0000000306067812 */ /* 0x000fc800078ec0ff */
[----:B------:R-:W-:Y:S01]  /*02b0*/  IADD3 R6, PT, PT, -R6, RZ, RZ ;  /* 0x000000ff06067210 */ /* 0x000fe20007ffe1ff */
[----:B0-----:R-:W-:-:S05]  /*02c0*/  IMAD.WIDE.U32 R4, R10, 0x4, R4 ;  /* 0x000000040a047825 */ /* 0x001fca00078e0004 */
[----:B------:R-:W-:-:S07]  /*02d0*/  MOV R7, R5 ;  /* 0x0000000500077202 */ /* 0x000fce0000000f00 */
.L_x_10:
[----:B------:R-:W-:-:S06]  /*02e0*/  MOV R5, R7 ;  /* 0x0000000700057202 */ /* 0x000fcc0000000f00 */
[----:B------:R0:W2:Y:S01]  /*02f0*/  LDG.E.CONSTANT R5, desc[UR6][R4.64] ;  /* 0x0000000604057981 */ /* 0x0000a2000c1e9900 */
[----:B------:R-:W-:Y:S02]  /*0300*/  IADD3 R6, PT, PT, R6, 0x1, RZ ;  /* 0x0000000106067810 */ /* 0x000fe40007ffe0ff */
[----:B------:R-:W-:Y:S02]  /*0310*/  IADD3 R10, PT, PT, R10, 0x200, RZ ;  /* 0x000002000a0a7810 */ /* 0x000fe40007ffe0ff */
[----:B------:R-:W-:Y:S02]  /*0320*/  ISETP.NE.AND P0, PT, R6, RZ, PT ;  /* 0x000000ff0600720c */ /* 0x000fe40003f05270 */
[----:B0-----:R-:W-:-:S04]  /*0330*/  IADD3 R4, P2, PT, R4, 0x800, RZ ;  /* 0x0000080004047810 */ /* 0x001fc80007f5e0ff */
[----:B------:R-:W-:Y:S01]  /*0340*/  IADD3.X R7, PT, PT, RZ, R7, RZ, P2, !PT ;  /* 0x00000007ff077210 */ /* 0x000fe200017fe4ff */
[----:B--2--5:R-:W-:-:S06]  /*0350*/  FADD R2, R5, R2 ;  /* 0x0000000205027221 */ /* 0x024fcc0000000000 */
[----:B------:R-:W-:Y:S05]  /*0360*/  @P0 BRA `(.L_x_10) ;  /* 0xfffffffc00dc0947 */ /* 0x000fea000383ffff */
.L_x_9:
[----:B------:R-:W-:Y:S05]  /*0370*/  BSYNC.RECONVERGENT B2 ;  /* 0x0000000000027941 */ /* 0x000fea0003800200 */
.L_x_8:
[----:B------:R-:W-:Y:S05]  /*0380*/  @!P1 BRA `(.L_x_7) ;  /* 0x0000000400689947 */ /* 0x000fea0003800000 */
[----:B------:R-:W-:Y:S01]  /*0390*/  IADD3 R4, PT, PT, -R10, R3, RZ ;  /* 0x000000030a047210 */ /* 0x000fe20007ffe1ff */
[----:B------:R-:W-:Y:S01]  /*03a0*/  BSSY.RECONVERGENT B2, `(.L_x_11) ;  /* 0x0000031000027945 */ /* 0x000fe20003800200 */
[----:B------:R-:W-:Y:S02]  /*03b0*/  PLOP3.LUT P0, PT, PT, PT, PT, 0x80, 0x8 ;  /* 0x000000000008781c */ /* 0x000fe40003f0f070 */
[----:B------:R-:W-:-:S13]  /*03c0*/  ISETP.GT.AND P1, PT, R4, 0x1800, PT ;  /* 0x000018000400780c */ /* 0x000fda0003f24270 */
[----:B------:R-:W-:Y:S05]  /*03d0*/  @!P1 BRA `(.L_x_12) ;  /* 0x0000000000b49947 */ /* 0x000fea0003800000 */
[----:B------:R-:W-:Y:S02]  /*03e0*/  PLOP3.LUT P0, PT, PT, PT, PT, 0x8, 0x80 ;  /* 0x000000000080781c */ /* 0x000fe40003f0e170 */
[----:B------:R-:W-:-:S11]  /*03f0*/  IADD3 R11, PT, PT, R3, -0x1800, RZ ;  /* 0xffffe800030b7810 */ /* 0x000fd60007ffe0ff */
.L_x_13:
[----:B------:R-:W0:Y:S01]  /*0400*/  LDC.64 R8, c[0x0][0x380] ;  /* 0x0000e000ff087b82 */ /* 0x000e220000000a00 */
[C---:B------:R-:W-:Y:S01]  /*0410*/  IADD3 R7, PT, PT, R10.reuse, 0x800, RZ ;  /* 0x000008000a077810 */ /* 0x040fe20007ffe0ff */
[----:B0-----:R-:W-:-:S05]  /*0420*/  IMAD.WIDE R24, R10, 0x4, R8 ;  /* 0x000000040a187825 */ /* 0x001fca00078e0208 */
[----:B------:R-:W2:Y:S04]  /*0430*/  LDG.E.CONSTANT R13, desc[UR6][R24.64] ;  /* 0x00000006180d7981 */ /* 0x000ea8000c1e9900 */
[----:B------:R-:W3:Y:S01]  /*0440*/  LDG.E.CONSTANT R12, desc[UR6][R24.64+0x800] ;  /* 0x00080006180c7981 */ /* 0x000ee2000c1e9900 */
[----:B------:R-:W-:-:S03]  /*0450*/  IMAD.WIDE R6, R7, 0x4, R8 ;  /* 0x0000000407067825 */ /* 0x000fc600078e0208 */
[----:B------:R-:W4:Y:S04]  /*0460*/  LDG.E.CONSTANT R14, desc[UR6][R24.64+0x1000] ;  /* 0x00100006180e7981 */ /* 0x000f28000c1e9900 */
[----:B------:R-:W4:Y:S04]  /*0470*/  LDG.E.CONSTANT R18, desc[UR6][R24.64+0x1800] ;  /* 0x0018000618127981 */ /* 0x000f28000c1e9900 */
[----:B------:R-:W4:Y:S01]  /*0480*/  LDG.E.CONSTANT R17, desc[UR6][R6.64] ;  /* 0x0000000606117981 */ /* 0x000f22000c1e9900 */
[----:B------:R-:W-:-:S03]  /*0490*/  IADD3 R5, PT, PT, R10, 0x1000, RZ ;  /* 0x000010000a057810 */ /* 0x000fc60007ffe0ff */
[----:B------:R-:W4:Y:S04]  /*04a0*/  LDG.E.CONSTANT R16, desc[UR6][R6.64+0x800] ;  /* 0x0008000606107981 */ /* 0x000f28000c1e9900 */
[----:B------:R-:W4:Y:S01]  /*04b0*/  LDG.E.CONSTANT R15, desc[UR6][R6.64+0x1000] ;  /* 0x00100006060f7981 */ /* 0x000f22000c1e9900 */
[----:B------:R-:W-:-:S03]  /*04c0*/  IMAD.WIDE R4, R5, 0x4, R8 ;  /* 0x0000000405047825 */ /* 0x000fc600078e0208 */
[----:B------:R-:W4:Y:S04]  /*04d0*/  LDG.E.CONSTANT R22, desc[UR6][R6.64+0x1800] ;  /* 0x0018000606167981 */ /* 0x000f28000c1e9900 */
[----:B------:R-:W4:Y:S01]  /*04e0*/  LDG.E.CONSTANT R21, desc[UR6][R4.64] ;  /* 0x0000000604157981 */ /* 0x000f22000c1e9900 */
[----:B------:R-:W-:-:S03]  /*04f0*/  IADD3 R23, PT, PT, R10, 0x1800, RZ ;  /* 0x000018000a177810 */ /* 0x000fc60007ffe0ff */
[----:B------:R-:W4:Y:S04]  /*0500*/  LDG.E.CONSTANT R20, desc[UR6][R4.64+0x800] ;  /* 0x0008000604147981 */ /* 0x000f28000c1e9900 */
[----:B------:R-:W4:Y:S01]  /*0510*/  LDG.E.CONSTANT R19, desc[UR6][R4.64+0x1000] ;  /* 0x0010000604137981 */ /* 0x000f22000c1e9900 */
[----:B------:R-:W-:-:S03]  /*0520*/  IMAD.WIDE R8, R23, 0x4, R8 ;  /* 0x0000000417087825 */ /* 0x000fc600078e0208 */
[----:B------:R-:W4:Y:S04]  /*0530*/  LDG.E.CONSTANT R26, desc[UR6][R4.64+0x1800] ;  /* 0x00180006041a7981 */ /* 0x000f28000c1e9900 */
[----:B------:R-:W4:Y:S04]  /*0540*/  LDG.E.CONSTANT R25, desc[UR6][R8.64] ;  /* 0x0000000608197981 */ /* 0x000f28000c1e9900 */
[----:B------:R-:W4:Y:S04]  /*0550*/  LDG.E.CONSTANT R23, desc[UR6][R8.64+0x800] ;  /* 0x0008000608177981 */ /* 0x000f28000c1e9900 */
[----:B------:R-:W4:Y:S04]  /*0560*/  LDG.E.CONSTANT R24, desc[UR6][R8.64+0x1000] ;  /* 0x0010000608187981 */ /* 0x000f28000c1e9900 */
[----:B------:R-:W4:Y:S01]  /*0570*/  LDG.E.CONSTANT R27, desc[UR6][R8.64+0x1800] ;  /* 0x00180006081b7981 */ /* 0x000f22000c1e9900 */
[----:B------:R-:W-:-:S04]  /*0580*/  IADD3 R10, PT, PT, R10, 0x2000, RZ ;  /* 0x000020000a0a7810 */ /* 0x000fc80007ffe0ff */
[----:B------:R-:W-:Y:S01]  /*0590*/  ISETP.GE.AND P1, PT, R10, R11, PT ;  /* 0x0000000b0a00720c */ /* 0x000fe20003f26270 */
[----:B--2--5:R-:W-:-:S04]  /*05a0*/  FADD R13, R13, R2 ;  /* 0x000000020d0d7221 */ /* 0x024fc80000000000 */
[----:B---3--:R-:W-:-:S04]  /*05b0*/  FADD R13, R13, R12 ;  /* 0x0000000c0d0d7221 */ /* 0x008fc80000000000 */
[----:B----4-:R-:W-:-:S04]  /*05c0*/  FADD R13, R13, R14 ;  /* 0x0000000e0d0d7221 */ /* 0x010fc80000000000 */
[----:B------:R-:W-:-:S04]  /*05d0*/  FADD R18, R13, R18 ;  /* 0x000000120d127221 */ /* 0x000fc80000000000 */
        /* <DEDUP_REMOVED lines=11> */
[----:B------:R-:W-:Y:S01]  /*0690*/  FADD R2, R24, R27 ;  /* 0x0000001b18027221 */ /* 0x000fe20000000000 */
[----:B------:R-:W-:Y:S06]  /*06a0*/  @!P1 BRA `(.L_x_13) ;  /* 0xfffffffc00549947 */ /* 0x000fec000383ffff */
.L_x_12:
[----:B------:R-:W-:Y:S05]  /*06b0*/  BSYNC.RECONVERGENT B2 ;  /* 0x0000000000027941 */ /* 0x000fea0003800200 */
.L_x_11:
[----:B------:R-:W-:Y:S01]  /*06c0*/  IADD3 R4, PT, PT, -R10, R3, RZ ;  /* 0x000000030a047210 */ /* 0x000fe20007ffe1ff */
[----:B------:R-:W-:Y:S03]  /*06d0*/  BSSY.RECONVERGENT B2, `(.L_x_14) ;  /* 0x0000019000027945 */ /* 0x000fe60003800200 */
[----:B------:R-:W-:-:S13]  /*06e0*/  ISETP.GT.AND P1, PT, R4, 0x800, PT ;  /* 0x000008000400780c */ /* 0x000fda0003f24270 */
[----:B------:R-:W-:Y:S05]  /*06f0*/  @!P1 BRA `(.L_x_15) ;  /* 0x0000000000589947 */ /* 0x000fea0003800000 */
        /* <DEDUP_REMOVED lines=8> */
[----:B------:R-:W4:Y:S04]  /*0780*/  LDG.E.CONSTANT R15, desc[UR6][R6.64] ;  /* 0x00000006060f7981 */ /* 0x000f28000c1e9900 */
[----:B------:R-:W4:Y:S04]  /*0790*/  LDG.E.CONSTANT R17, desc[UR6][R6.64+0x800] ;  /* 0x0008000606117981 */ /* 0x000f28000c1e9900 */
[----:B------:R-:W4:Y:S04]  /*07a0*/  LDG.E.CONSTANT R19, desc[UR6][R6.64+0x1000] ;  /* 0x0010000606137981 */ /* 0x000f28000c1e9900 */
[----:B------:R-:W4:Y:S01]  /*07b0*/  LDG.E.CONSTANT R21, desc[UR6][R6.64+0x1800] ;  /* 0x0018000606157981 */ /* 0x000f22000c1e9900 */
[----:B------:R-:W-:-:S02]  /*07c0*/  PLOP3.LUT P0, PT, PT, PT, PT, 0x8, 0x80 ;  /* 0x000000000080781c */ /* 0x000fc40003f0e170 */
[----:B------:R-:W-:Y:S01]  /*07d0*/  IADD3 R10, PT, PT, R10, 0x1000, RZ ;  /* 0x000010000a0a7810 */ /* 0x000fe20007ffe0ff */
[----:B--2--5:R-:W-:-:S04]  /*07e0*/  FADD R9, R2, R9 ;  /* 0x0000000902097221 */ /* 0x024fc80000000000 */
[----:B---3--:R-:W-:-:S04]  /*07f0*/  FADD R8, R9, R8 ;  /* 0x0000000809087221 */ /* 0x008fc80000000000 */
[----:B----4-:R-:W-:-:S04]  /*0800*/  FADD R8, R8, R11 ;  /* 0x0000000b08087221 */ /* 0x010fc80000000000 */
[----:B------:R-:W-:-:S04]  /*0810*/  FADD R8, R8, R13 ;  /* 0x0000000d08087221 */ /* 0x000fc80000000000 */
[----:B------:R-:W-:-:S04]  /*0820*/  FADD R8, R8, R15 ;  /* 0x0000000f08087221 */ /* 0x000fc80000000000 */
[----:B------:R-:W-:-:S04]  /*0830*/  FADD R8, R8, R17 ;  /* 0x0000001108087221 */ /* 0x000fc80000000000 */
[----:B------:R-:W-:-:S04]  /*0840*/  FADD R8, R8, R19 ;  /* 0x0000001308087221 */ /* 0x000fc80000000000 */
[----:B------:R-:W-:-:S07]  /*0850*/  FADD R2, R8, R21 ;  /* 0x0000001508027221 */ /* 0x000fce0000000000 */
.L_x_15:
[----:B------:R-:W-:Y:S05]  /*0860*/  BSYNC.RECONVERGENT B2 ;  /* 0x0000000000027941 */ /* 0x000fea0003800200 */
.L_x_14:
[----:B------:R-:W-:-:S13]  /*0870*/  ISETP.LT.OR P0, PT, R10, R3, P0 ;  /* 0x000000030a00720c */ /* 0x000fda0000701670 */
[----:B------:R-:W-:Y:S05]  /*0880*/  @!P0 BRA `(.L_x_7) ;  /* 0x0000000000288947 */ /* 0x000fea0003800000 */
[----:B------:R-:W0:Y:S02]  /*0890*/  LDC.64 R4, c[0x0][0x380] ;  /* 0x0000e000ff047b82 */ /* 0x000e240000000a00 */
[----:B0-----:R-:W-:-:S05]  /*08a0*/  IMAD.WIDE R4, R10, 0x4, R4 ;  /* 0x000000040a047825 */ /* 0x001fca00078e0204 */
[----:B------:R-:W2:Y:S04]  /*08b0*/  LDG.E.CONSTANT R7, desc[UR6][R4.64] ;  /* 0x0000000604077981 */ /* 0x000ea8000c1e9900 */
[----:B------:R-:W3:Y:S04]  /*08c0*/  LDG.E.CONSTANT R6, desc[UR6][R4.64+0x800] ;  /* 0x0008000604067981 */ /* 0x000ee8000c1e9900 */
[----:B------:R-:W4:Y:S04]  /*08d0*/  LDG.E.CONSTANT R9, desc[UR6][R4.64+0x1000] ;  /* 0x0010000604097981 */ /* 0x000f28000c1e9900 */
[----:B------:R-:W4:Y:S01]  /*08e0*/  LDG.E.CONSTANT R11, desc[UR6][R4.64+0x1800] ;  /* 0x00180006040b7981 */ /* 0x000f22000c1e9900 */
[----:B--2--5:R-:W-:-:S04]  /*08f0*/  FADD R7, R2, R7 ;  /* 0x0000000702077221 */ /* 0x024fc80000000000 */
[----:B---3--:R-:W-:-:S04]  /*0900*/  FADD R6, R7, R6 ;  /* 0x0000000607067221 */ /* 0x008fc80000000000 */
[----:B----4-:R-:W-:-:S04]  /*0910*/  FADD R6, R6, R9 ;  /* 0x0000000906067221 */ /* 0x010fc80000000000 */
[----:B------:R-:W-:-:S07]  /*0920*/  FADD R2, R6, R11 ;  /* 0x0000000b06027221 */ /* 0x000fce0000000000 */
.L_x_7:
[----:B------:R-:W-:Y:S05]  /*0930*/  BSYNC.RECONVERGENT B1 ;  /* 0x0000000000017941 */ /* 0x000fea0003800200 */
.L_x_6:
[----:B------:R-:W-:-:S13]  /*0940*/  ISETP.GE.AND P0, PT, R3, 0x200, PT ;  /* 0x000002000300780c */ /* 0x000fda0003f06270 */
[----:B------:R-:W-:Y:S05]  /*0950*/  @!P0 BRA `(.L_x_16) ;  /* 0x0000000000b48947 */ /* 0x000fea0003800000 */
[----:B-----5:R-:W1:Y:S01]  /*0960*/  SHFL.DOWN P0, R3, R2, 0x1, 0x1f ;  /* 0x08201f0002037f89 */ /* 0x020e620000000000 */
[----:B------:R-:W2:Y:S01]  /*0970*/  S2R R7, SR_LANEID ;  /* 0x0000000000077919 */ /* 0x000ea20000000000 */
[----:B-1----:R-:W-:-:S05]  /*0980*/  @P0 FADD R3, R3, R2 ;  /* 0x0000000203030221 */ /* 0x002fca0000000000 */
[----:B0-----:R-:W0:Y:S01]  /*0990*/  SHFL.DOWN P0, R4, R3, 0x2, 0x1f ;  /* 0x08401f0003047f89 */ /* 0x001e220000000000 */
[----:B--2---:R-:W-:-:S13]  /*09a0*/  ISETP.NE.AND P1, PT, R7, RZ, PT ;  /* 0x000000ff0700720c */ /* 0x004fda0003f25270 */
[----:B------:R-:W1:Y:S01]  /*09b0*/  @!P1 S2R R8, SR_CgaCtaId ;  /* 0x0000000000089919 */ /* 0x000e620000008800 */
[----:B------:R-:W-:Y:S01]  /*09c0*/  @!P1 MOV R7, 0x400 ;  /* 0x0000040000079802 */ /* 0x000fe20000000f00 */
[----:B0-----:R-:W-:Y:S01]  /*09d0*/  @P0 FADD R4, R3, R4 ;  /* 0x0000000403040221 */ /* 0x001fe20000000000 */
[----:B------:R-:W-:-:S04]  /*09e0*/  @!P1 SHF.R.U32.HI R3, RZ, 0x3, R0 ;  /* 0x00000003ff039819 */ /* 0x000fc80000011600 */
[----:B------:R-:W0:Y:S01]  /*09f0*/  SHFL.DOWN P0, R5, R4, 0x4, 0x1f ;  /* 0x08801f0004057f89 */ /* 0x000e220000000000 */
[----:B------:R-:W-:Y:S02]  /*0a00*/  @!P1 LOP3.LUT R3, R3, 0x7c, RZ, 0xc0, !PT ;  /* 0x0000007c03039812 */ /* 0x000fe400078ec0ff */
[----:B-1----:R-:W-:Y:S01]  /*0a10*/  @!P1 LEA R8, R8, R7, 0x18 ;  /* 0x0000000708089211 */ /* 0x002fe200078ec0ff */
[----:B0-----:R-:W-:-:S03]  /*0a20*/  @P0 FADD R5, R4, R5 ;  /* 0x0000000504050221 */ /* 0x001fc60000000000 */
[----:B------:R-:W-:Y:S02]  /*0a30*/  @!P1 IADD3 R3, PT, PT, R3, R8, RZ ;  /* 0x0000000803039210 */ /* 0x000fe40007ffe0ff */
[----:B------:R-:W0:Y:S02]  /*0a40*/  SHFL.DOWN P0, R6, R5, 0x8, 0x1f ;  /* 0x09001f0005067f89 */ /* 0x000e240000000000 */
[----:B0-----:R-:W-:-:S05]  /*0a50*/  @P0 FADD R6, R5, R6 ;  /* 0x0000000605060221 */ /* 0x001fca0000000000 */
[----:B------:R-:W0:Y:S02]  /*0a60*/  SHFL.DOWN P0, R2, R6, 0x10, 0x1f ;  /* 0x0a001f0006027f89 */ /* 0x000e240000000000 */
[----:B0-----:R-:W-:Y:S01]  /*0a70*/  @P0 FADD R2, R6, R2 ;  /* 0x0000000206020221 */ /* 0x001fe20000000000 */
[----:B------:R-:W-:-:S04]  /*0a80*/  ISETP.NE.AND P0, PT, R0, RZ, PT ;  /* 0x000000ff0000720c */ /* 0x000fc80003f05270 */
[----:B------:R0:W-:Y:S01]  /*0a90*/  @!P1 STS [R3+0x10], R2 ;  /* 0x0000100203009388 */ /* 0x0001e20000000800 */
[----:B------:R-:W-:Y:S08]  /*0aa0*/  BAR.SYNC.DEFER_BLOCKING 0x0 ;  /* 0x0000000000007b1d */ /* 0x000ff00000010000 */
[----:B------:R-:W-:Y:S05]  /*0ab0*/  @P0 BRA `(.L_x_17) ;  /* 0x0000003400240947 */ /* 0x000fea0003800000 */
[----:B------:R-:W1:Y:S01]  /*0ac0*/  S2UR UR5, SR_CgaCtaId ;  /* 0x00000000000579c3 */ /* 0x000e620000008800 */
[----:B------:R-:W-:Y:S02]  /*0ad0*/  UMOV UR4, 0x400 ;  /* 0x0000040000047882 */ /* 0x000fe40000000000 */
[----:B-1----:R-:W-:-:S09]  /*0ae0*/  ULEA UR4, UR5, UR4, 0x18 ;  /* 0x0000000405047291 */ /* 0x002fd2000f8ec0ff */
[----:B------:R-:W1:Y:S04]  /*0af0*/  LDS.128 R4, [UR4+0x10] ;  /* 0x00001004ff047984 */ /* 0x000e680008000c00 */
[----:B------:R-:W2:Y:S04]  /*0b00*/  LDS.128 R12, [UR4+0x20] ;  /* 0x00002004ff0c7984 */ /* 0x000ea80008000c00 */
[----:B------:R-:W3:Y:S04]  /*0b10*/  LDS.128 R8, [UR4+0x30] ;  /* 0x00003004ff087984 */ /* 0x000ee80008000c00 */
[----:B------:R-:W4:Y:S01]  /*0b20*/  LDS.128 R16, [UR4+0x40] ;  /* 0x00004004ff107984 */ /* 0x000f220008000c00 */
[----:B-1----:R-:W-:-:S04]  /*0b30*/  FADD R5, R2, R5 ;  /* 0x0000000502057221 */ /* 0x002fc80000000000 */
[----:B------:R-:W-:-:S04]  /*0b40*/  FADD R6, R5, R6 ;  /* 0x0000000605067221 */ /* 0x000fc80000000000 */
[----:B------:R-:W-:-:S04]  /*0b50*/  FADD R7, R6, R7 ;  /* 0x0000000706077221 */ /* 0x000fc80000000000 */
[----:B--2---:R-:W-:-:S04]  /*0b60*/  FADD R12, R7, R12 ;  /* 0x0000000c070c7221 */ /* 0x004fc80000000000 */
[----:B------:R-:W-:-:S04]  /*0b70*/  FADD R13, R12, R13 ;  /* 0x0000000d0c0d7221 */ /* 0x000fc80000000000 */
[----:B------:R-:W-:-:S04]  /*0b80*/  FADD R14, R13, R14 ;  /* 0x0000000e0d0e7221 */ /* 0x000fc80000000000 */
[----:B------:R-:W-:-:S04]  /*0b90*/  FADD R15, R14, R15 ;  /* 0x0000000f0e0f7221 */ /* 0x000fc80000000000 */
[----:B---3--:R-:W-:-:S04]  /*0ba0*/  FADD R8, R15, R8 ;  /* 0x000000080f087221 */ /* 0x008fc80000000000 */
[----:B------:R-:W-:-:S04]  /*0bb0*/  FADD R9, R8, R9 ;  /* 0x0000000908097221 */ /* 0x000fc80000000000 */
[----:B------:R-:W-:-:S04]  /*0bc0*/  FADD R10, R9, R10 ;  /* 0x0000000a090a7221 */ /* 0x000fc80000000000 */
[----:B------:R-:W-:-:S04]  /*0bd0*/  FADD R11, R10, R11 ;  /* 0x0000000b0a0b7221 */ /* 0x000fc80000000000 */
[----:B----4-:R-:W-:-:S04]  /*0be0*/  FADD R16, R11, R16 ;  /* 0x000000100b107221 */ /* 0x010fc80000000000 */
[----:B------:R-:W-:-:S04]  /*0bf0*/  FADD R17, R16, R17 ;  /* 0x0000001110117221 */ /* 0x000fc80000000000 */
[----:B------:R-:W-:-:S04]  /*0c00*/  FADD R18, R17, R18 ;  /* 0x0000001211127221 */ /* 0x000fc80000000000 */
[----:B0-----:R-:W-:Y:S01]  /*0c10*/  FADD R2, R18, R19 ;  /* 0x0000001312027221 */ /* 0x001fe20000000000 */
[----:B------:R-:W-:Y:S06]  /*0c20*/  BRA `(.L_x_17) ;  /* 0x0000003000c87947 */ /* 0x000fec0003800000 */
.L_x_16:
[----:B0-----:R-:W-:Y:S01]  /*0c30*/  LOP3.LUT R4, R0, 0x3e0, RZ, 0xc0, !PT ;  /* 0x000003e000047812 */ /* 0x001fe200078ec0ff */
[----:B------:R-:W0:Y:S03]  /*0c40*/  S2R R9, SR_LANEID ;  /* 0x0000000000097919 */ /* 0x000e260000000000 */
[----:B------:R-:W-:Y:S02]  /*0c50*/  IADD3 R6, PT, PT, R4, 0x20, RZ ;  /* 0x0000002004067810 */ /* 0x000fe40007ffe0ff */
[----:B------:R-:W-:Y:S02]  /*0c60*/  LOP3.LUT R4, RZ, R4, RZ, 0x33, !PT ;  /* 0x00000004ff047212 */ /* 0x000fe400078e33ff */
[-C--:B------:R-:W-:Y:S02]  /*0c70*/  ISETP.GT.AND P0, PT, R6, R3.reuse, PT ;  /* 0x000000030600720c */ /* 0x080fe40003f04270 */
[----:B------:R-:W-:-:S04]  /*0c80*/  IADD3 R4, PT, PT, R4, R3, RZ ;  /* 0x0000000304047210 */ /* 0x000fc80007ffe0ff */
[----:B------:R-:W-:-:S06]  /*0c90*/  SEL R5, R4, 0x1f, P0 ;  /* 0x0000001f04057807 */ /* 0x000fcc0000000000 */
[----:B-----5:R-:W1:Y:S01]  /*0ca0*/  SHFL.DOWN P0, R4, R2, 0x1, R5 ;  /* 0x0820000002047989 */ /* 0x020e620000000005 */
[----:B0-----:R-:W-:Y:S01]  /*0cb0*/  ISETP.NE.AND P1, PT, R9, RZ, PT ;  /* 0x000000ff0900720c */ /* 0x001fe20003f25270 */
[----:B-1----:R-:W-:-:S12]  /*0cc0*/  @P0 FADD R4, R4, R2 ;  /* 0x0000000204040221 */ /* 0x002fd80000000000 */
[----:B------:R-:W0:Y:S01]  /*0cd0*/  @!P1 S2R R10, SR_CgaCtaId ;  /* 0x00000000000a9919 */ /* 0x000e220000008800 */
[----:B------:R-:W-:Y:S01]  /*0ce0*/  @!P1 MOV R9, 0x400 ;  /* 0x0000040000099802 */ /* 0x000fe20000000f00 */
[----:B------:R-:W1:Y:S02]  /*0cf0*/  SHFL.DOWN P0, R6, R4, 0x2, R5 ;  /* 0x0840000004067989 */ /* 0x000e640000000005 */
[----:B-1----:R-:W-:Y:S01]  /*0d00*/  @P0 FADD R6, R4, R6 ;  /* 0x0000000604060221 */ /* 0x002fe20000000000 */
[----:B------:R-:W-:Y:S02]  /*0d10*/  @!P1 SHF.R.U32.HI R4, RZ, 0x3, R0 ;  /* 0x00000003ff049819 */ /* 0x000fe40000011600 */
[----:B0-----:R-:W-:Y:S02]  /*0d20*/  @!P1 LEA R9, R10, R9, 0x18 ;  /* 0x000000090a099211 */ /* 0x001fe400078ec0ff */
[----:B------:R-:W0:Y:S01]  /*0d30*/  SHFL.DOWN P0, R7, R6, 0x4, R5 ;  /* 0x0880000006077989 */ /* 0x000e220000000005 */
[----:B------:R-:W-:-:S04]  /*0d40*/  @!P1 LOP3.LUT R4, R4, 0x7c, RZ, 0xc0, !PT ;  /* 0x0000007c04049812 */ /* 0x000fc800078ec0ff */
[----:B------:R-:W-:Y:S01]  /*0d50*/  @!P1 IADD3 R9, PT, PT, R4, R9, RZ ;  /* 0x0000000904099210 */ /* 0x000fe20007ffe0ff */
[----:B0-----:R-:W-:-:S05]  /*0d60*/  @P0 FADD R7, R6, R7 ;  /* 0x0000000706070221 */ /* 0x001fca0000000000 */
[----:B------:R-:W0:Y:S02]  /*0d70*/  SHFL.DOWN P0, R8, R7, 0x8, R5 ;  /* 0x0900000007087989 */ /* 0x000e240000000005 */
[----:B0-----:R-:W-:-:S05]  /*0d80*/  @P0 FADD R8, R7, R8 ;  /* 0x0000000807080221 */ /* 0x001fca0000000000 */
[----:B------:R-:W0:Y:S02]  /*0d90*/  SHFL.DOWN P0, R2, R8, 0x10, R5 ;  /* 0x0a00000008027989 */ /* 0x000e240000000005 */
[----:B0-----:R-:W-:Y:S01]  /*0da0*/  @P0 FADD R2, R8, R2 ;  /* 0x0000000208020221 */ /* 0x001fe20000000000 */
[----:B------:R-:W-:-:S04]  /*0db0*/  ISETP.NE.AND P0, PT, R0, RZ, PT ;  /* 0x000000ff0000720c */ /* 0x000fc80003f05270 */
[----:B------:R4:W-:Y:S01]  /*0dc0*/  @!P1 STS [R9+0x10], R2 ;  /* 0x0000100209009388 */ /* 0x0009e20000000800 */
[----:B------:R-:W-:Y:S08]  /*0dd0*/  BAR.SYNC.DEFER_BLOCKING 0x0 ;  /* 0x0000000000007b1d */ /* 0x000ff00000010000 */
[----:B------:R-:W-:Y:S05]  /*0de0*/  @P0 BRA `(.L_x_17) ;  /* 0x0000003000580947 */ /* 0x000fea0003800000 */
[----:B------:R-:W0:Y:S01]  /*0df0*/  S2UR UR5, SR_CgaCtaId ;  /* 0x00000000000579c3 */ /* 0x000e220000008800 */
[----:B------:R-:W-:Y:S01]  /*0e00*/  UMOV UR4, 0x400 ;  /* 0x0000040000047882 */ /* 0x000fe20000000000 */
[C---:B------:R-:W-:Y:S02]  /*0e10*/  ISETP.GT.AND P2, PT, R3.reuse, 0x20, PT ;  /* 0x000000200300780c */ /* 0x040fe40003f44270 */
[C---:B------:R-:W-:Y:S02]  /*0e20*/  ISETP.GT.AND P3, PT, R3.reuse, 0x40, PT ;  /* 0x000000400300780c */ /* 0x040fe40003f64270 */
[C---:B------:R-:W-:Y:S02]  /*0e30*/  ISETP.GT.AND P1, PT, R3.reuse, 0x60, PT ;  /* 0x000000600300780c */ /* 0x040fe40003f24270 */
[----:B------:R-:W-:Y:S01]  /*0e40*/  ISETP.GT.AND P4, PT, R3, 0xc0, PT ;  /* 0x000000c00300780c */ /* 0x000fe20003f84270 */
[----:B0-----:R-:W-:-:S09]  /*0e50*/  ULEA UR4, UR5, UR4, 0x18 ;  /* 0x0000000405047291 */ /* 0x001fd2000f8ec0ff */
[----:B------:R-:W0:Y:S04]  /*0e60*/  LDS.128 R16, [UR4+0x10] ;  /* 0x00001004ff107984 */ /* 0x000e280008000c00 */
[----:B------:R-:W1:Y:S04]  /*0e70*/  LDS.128 R4, [UR4+0x20] ;  /* 0x00002004ff047984 */ /* 0x000e680008000c00 */
[----:B----4-:R-:W2:Y:S04]  /*0e80*/  LDS.128 R8, [UR4+0x30] ;  /* 0x00003004ff087984 */ /* 0x010ea80008000c00 */
[----:B------:R-:W3:Y:S01]  /*0e90*/  LDS.128 R12, [UR4+0x40] ;  /* 0x00004004ff0c7984 */ /* 0x000ee20008000c00 */
[----:B0-----:R-:W-:Y:S01]  /*0ea0*/  @P2 FADD R2, R2, R17 ;  /* 0x0000001102022221 */ /* 0x001fe20000000000 */
[----:B------:R-:W-:-:S03]  /*0eb0*/  ISETP.GT.AND P2, PT, R3, 0x80, PT ;  /* 0x000000800300780c */ /* 0x000fc60003f44270 */
[----:B------:R-:W-:Y:S01]  /*0ec0*/  @P3 FADD R2, R2, R18 ;  /* 0x0000001202023221 */ /* 0x000fe20000000000 */
[----:B------:R-:W-:-:S03]  /*0ed0*/  ISETP.GT.AND P3, PT, R3, 0xa0, PT ;  /* 0x000000a00300780c */ /* 0x000fc60003f64270 */
[----:B------:R-:W-:Y:S01]  /*0ee0*/  @P1 FADD R2, R2, R19 ;  /* 0x0000001302021221 */ /* 0x000fe20000000000 */
[----:B------:R-:W-:-:S05]  /*0ef0*/  ISETP.GT.AND P1, PT, R3, 0xe0, PT ;  /* 0x000000e00300780c */ /* 0x000fca0003f24270 */
[----:B-1----:R-:W-:Y:S01]  /*0f00*/  @P2 FADD R2, R2, R4 ;  /* 0x0000000402022221 */ /* 0x002fe20000000000 */
[----:B------:R-:W-:-:S03]  /*0f10*/  ISETP.GT.AND P2, PT, R3, 0x100, PT ;  /* 0x000001000300780c */ /* 0x000fc60003f44270 */
[----:B------:R-:W-:Y:S01]  /*0f20*/  @P3 FADD R2, R2, R5 ;  /* 0x0000000502023221 */ /* 0x000fe20000000000 */
[----:B------:R-:W-:-:S03]  /*0f30*/  ISETP.GT.AND P3, PT, R3, 0x120, PT ;  /* 0x000001200300780c */ /* 0x000fc60003f64270 */
[----:B------:R-:W-:Y:S01]  /*0f40*/  @P4 FADD R2, R2, R6 ;  /* 0x0000000602024221 */ /* 0x000fe20000000000 */
[----:B------:R-:W-:-:S03]  /*0f50*/  ISETP.GT.AND P4, PT, R3, 0x140, PT ;  /* 0x000001400300780c */ /* 0x000fc60003f84270 */
[----:B------:R-:W-:Y:S01]  /*0f60*/  @P1 FADD R2, R2, R7 ;  /* 0x0000000702021221 */ /* 0x000fe20000000000 */
[----:B------:R-:W-:-:S03]  /*0f70*/  ISETP.GT.AND P1, PT, R3, 0x160, PT ;  /* 0x000001600300780c */ /* 0x000fc60003f24270 */
[----:B--2---:R-:W-:Y:S01]  /*0f80*/  @P2 FADD R2, R2, R8 ;  /* 0x0000000802022221 */ /* 0x004fe20000000000 */
[----:B------:R-:W-:-:S03]  /*0f90*/  ISETP.GT.AND P2, PT, R3, 0x180, PT ;  /* 0x000001800300780c */ /* 0x000fc60003f44270 */
[----:B------:R-:W-:Y:S01]  /*0fa0*/  @P3 FADD R2, R2, R9 ;  /* 0x0000000902023221 */ /* 0x000fe20000000000 */
[----:B------:R-:W-:-:S03]  /*0fb0*/  ISETP.GT.AND P3, PT, R3, 0x1a0, PT ;  /* 0x000001a00300780c */ /* 0x000fc60003f64270 */
[----:B------:R-:W-:Y:S01]  /*0fc0*/  @P4 FADD R2, R2, R10 ;  /* 0x0000000a02024221 */ /* 0x000fe20000000000 */
[----:B------:R-:W-:-:S03]  /*0fd0*/  ISETP.GT.AND P4, PT, R3, 0x1c0, PT ;  /* 0x000001c00300780c */ /* 0x000fc60003f84270 */
[----:B------:R-:W-:Y:S01]  /*0fe0*/  @P1 FADD R2, R2, R11 ;  /* 0x0000000b02021221 */ /* 0x000fe20000000000 */
[----:B------:R-:W-:-:S03]  /*0ff0*/  ISETP.GT.AND P1, PT, R3, 0x1e0, PT ;  /* 0x000001e00300780c */ /* 0x000fc60003f24270 */
[----:B---3--:R-:W-:-:S04]  /*1000*/  @P2 FADD R2, R2, R12 ;  /* 0x0000000c02022221 */ /* 0x008fc80000000000 */
[----:B------:R-:W-:-:S04]  /*1010*/  @P3 FADD R2, R2, R13 ;  /* 0x0000000d02023221 */ /* 0x000fc80000000000 */
[----:B------:R-:W-:-:S04]  /*1020*/  @P4 FADD R2, R2, R14 ;  /* 0x0000000e02024221 */ /* 0x000fc80000000000 */
[----:B------:R-:W-:Y:S01]  /*1030*/  @P1 FADD R2, R2, R15 ;  /* 0x0000000f02021221 */ /* 0x000fe20000000000 */
[----:B------:R-:W-:Y:S06]  /*1040*/  BRA `(.L_x_17) ;  /* 0x0000002c00c07947 */ /* 0x000fec0003800000 */
.L_x_3:
[----:B------:R-:W0:Y:S01]  /*1050*/  S2R R0, SR_TID.X ;  /* 0x0000000000007919 */ /* 0x000e220000002100 */
[----:B------:R-:W1:Y:S01]  /*1060*/  LDC.64 R4, c[0x0][0x380] ;  /* 0x0000e000ff047b82 */ /* 0x000e620000000a00 */
[----:B0-----:R-:W-:-:S05]  /*1070*/  SHF.L.U32 R7, R0, 0x1, RZ ;  /* 0x0000000100077819 */ /* 0x001fca00000006ff */
[----:B-1----:R-:W-:-:S05]  /*1080*/  IMAD.WIDE.U32 R4, R7, 0x4, R4 ;  /* 0x0000000407047825 */ /* 0x002fca00078e0004 */
[----:B------:R-:W2:Y:S04]  /*1090*/  LDG.E.64.CONSTANT R14, desc[UR6][R4.64] ;  /* 0x00000006040e7981 */ /* 0x000ea8000c1e9b00 */
[----:B------:R-:W3:Y:S04]  /*10a0*/  LDG.E.64.CONSTANT R16, desc[UR6][R4.64+0x1000] ;  /* 0x0010000604107981 */ /* 0x000ee8000c1e9b00 */
[----:B------:R-:W4:Y:S04]  /*10b0*/  LDG.E.64.CONSTANT R18, desc[UR6][R4.64+0x2000] ;  /* 0x0020000604127981 */ /* 0x000f28000c1e9b00 */
[----:B------:R-:W5:Y:S04]  /*10c0*/  LDG.E.64.CONSTANT R20, desc[UR6][R4.64+0x3000] ;  /* 0x0030000604147981 */ /* 0x000f68000c1e9b00 */
[----:B------:R-:W5:Y:S04]  /*10d0*/  LDG.E.64.CONSTANT R12, desc[UR6][R4.64+0x4000] ;  /* 0x00400006040c7981 */ /* 0x000f68000c1e9b00 */
[----:B------:R-:W5:Y:S04]  /*10e0*/  LDG.E.64.CONSTANT R10, desc[UR6][R4.64+0x5000] ;  /* 0x00500006040a7981 */ /* 0x000f68000c1e9b00 */
[----:B------:R-:W5:Y:S04]  /*10f0*/  LDG.E.64.CONSTANT R6, desc[UR6][R4.64+0x6000] ;  /* 0x0060000604067981 */ /* 0x000f68000c1e9b00 */
[----:B------:R-:W5:Y:S01]  /*1100*/  LDG.E.64.CONSTANT R8, desc[UR6][R4.64+0x7000] ;  /* 0x0070000604087981 */ /* 0x000f62000c1e9b00 */
[----:B------:R-:W-:Y:S01]  /*1110*/  ISETP.GE.U32.AND P0, PT, R3, 0x4000, PT ;  /* 0x000040000300780c */ /* 0x000fe20003f06070 */
[----:B--2---:R-:W-:Y:S01]  /*1120*/  FADD R14, R14, R15 ;  /* 0x0000000f0e0e7221 */ /* 0x004fe20000000000 */
[----:B---3--:R-:W-:Y:S01]  /*1130*/  FADD R17, R16, R17 ;  /* 0x0000001110117221 */ /* 0x008fe20000000000 */
[----:B----4-:R-:W-:-:S03]  /*1140*/  FADD R18, R18, R19 ;  /* 0x0000001312127221 */ /* 0x010fc60000000000 */
[----:B------:R-:W-:Y:S01]  /*1150*/  FADD R14, R14, R17 ;  /* 0x000000110e0e7221 */ /* 0x000fe20000000000 */
[----:B-----5:R-:W-:Y:S01]  /*1160*/  FADD R21, R20, R21 ;  /* 0x0000001514157221 */ /* 0x020fe20000000000 */
[----:B------:R-:W-:Y:S02]  /*1170*/  HFMA2 R20, -RZ, RZ, 0, 0.0078125 ;  /* 0x00002000ff147431 */ /* 0x000fe400000001ff */
[----:B------:R-:W-:Y:S01]  /*1180*/  FADD R12, R12, R13 ;  /* 0x0000000d0c0c7221 */ /* 0x000fe20000000000 */
[----:B------:R-:W-:Y:S01]  /*1190*/  FADD R21, R18, R21 ;  /* 0x0000001512157221 */ /* 0x000fe20000000000 */
[----:B------:R-:W-:-:S03]  /*11a0*/  FADD R11, R10, R11 ;  /* 0x0000000b0a0b7221 */ /* 0x000fc60000000000 */
[----:B------:R-:W-:Y:S01]  /*11b0*/  FADD R14, R14, R21 ;  /* 0x000000150e0e7221 */ /* 0x000fe20000000000 */
[----:B------:R-:W-:Y:S01]  /*11c0*/  FADD R6, R6, R7 ;  /* 0x0000000706067221 */ /* 0x000fe20000000000 */
[----:B------:R-:W-:Y:S01]  /*11d0*/  FADD R11, R12, R11 ;  /* 0x0000000b0c0b7221 */ /* 0x000fe20000000000 */
[----:B------:R-:W-:-:S04]  /*11e0*/  FADD R9, R8, R9 ;  /* 0x0000000908097221 */ /* 0x000fc80000000000 */
[----:B------:R-:W-:-:S04]  /*11f0*/  FADD R6, R6, R9 ;  /* 0x0000000906067221 */ /* 0x000fc80000000000 */
[----:B------:R-:W-:-:S04]  /*1200*/  FADD R11, R11, R6 ;  /* 0x000000060b0b7221 */ /* 0x000fc80000000000 */
[----:B------:R-:W-:Y:S01]  /*1210*/  FADD R2, R14, R11 ;  /* 0x0000000b0e027221 */ /* 0x000fe20000000000 */
[----:B------:R-:W-:Y:S06]  /*1220*/  @!P0 BRA `(.L_x_18) ;  /* 0x00000000008c8947 */ /* 0x000fec0003800000 */
[----:B------:R-:W0:Y:S01]  /*1230*/  LDC R24, c[0x0][0x390] ;  /* 0x0000e400ff187b82 */ /* 0x000e220000000800 */
[----:B------:R-:W-:Y:S02]  /*1240*/  IADD3 R21, PT, PT, R3, -0x2000, RZ ;  /* 0xffffe00003157810 */ /* 0x000fe40007ffe0ff */
[----:B------:R-:W-:-:S07]  /*1250*/  MOV R20, 0x2000 ;  /* 0x0000200000147802 */ /* 0x000fce0000000f00 */
.L_x_20:
[----:B------:R-:W-:-:S05]  /*1260*/  IMAD.WIDE R26, R20, 0x4, R4 ;  /* 0x00000004141a7825 */ /* 0x000fca00078e0204 */
[----:B------:R-:W2:Y:S04]  /*1270*/  LDG.E.64.CONSTANT R14, desc[UR6][R26.64+0x6000] ;  /* 0x006000061a0e7981 */ /* 0x000ea8000c1e9b00 */
[----:B------:R-:W2:Y:S04]  /*1280*/  LDG.E.64.CONSTANT R6, desc[UR6][R26.64+0x7000] ;  /* 0x007000061a067981 */ /* 0x000ea8000c1e9b00 */
[----:B------:R-:W3:Y:S04]  /*1290*/  LDG.E.64.CONSTANT R22, desc[UR6][R26.64] ;  /* 0x000000061a167981 */ /* 0x000ee8000c1e9b00 */
[----:B------:R-:W4:Y:S04]  /*12a0*/  LDG.E.64.CONSTANT R18, desc[UR6][R26.64+0x1000] ;  /* 0x001000061a127981 */ /* 0x000f28000c1e9b00 */
[----:B------:R-:W5:Y:S04]  /*12b0*/  LDG.E.64.CONSTANT R16, desc[UR6][R26.64+0x2000] ;  /* 0x002000061a107981 */ /* 0x000f68000c1e9b00 */
[----:B------:R-:W5:Y:S04]  /*12c0*/  LDG.E.64.CONSTANT R12, desc[UR6][R26.64+0x3000] ;  /* 0x003000061a0c7981 */ /* 0x000f68000c1e9b00 */
[----:B------:R-:W5:Y:S04]  /*12d0*/  LDG.E.64.CONSTANT R10, desc[UR6][R26.64+0x4000] ;  /* 0x004000061a0a7981 */ /* 0x000f68000c1e9b00 */
[----:B------:R-:W5:Y:S01]  /*12e0*/  LDG.E.64.CONSTANT R8, desc[UR6][R26.64+0x5000] ;  /* 0x005000061a087981 */ /* 0x000f62000c1e9b00 */
[----:B0-----:R-:W-:Y:S01]  /*12f0*/  MOV R3, R24 ;  /* 0x0000001800037202 */ /* 0x001fe20000000f00 */
[----:B--2---:R-:W-:-:S03]  /*1300*/  FADD R15, R15, R6 ;  /* 0x000000060f0f7221 */ /* 0x004fc60000000000 */
[----:B------:R-:W-:Y:S01]  /*1310*/  IADD3 R6, PT, PT, -R20, R3, RZ ;  /* 0x0000000314067210 */ /* 0x000fe20007ffe1ff */
[----:B---3--:R-:W-:-:S03]  /*1320*/  FADD R2, R22, R2 ;  /* 0x0000000216027221 */ /* 0x008fc60000000000 */
[----:B------:R-:W-:Y:S01]  /*1330*/  ISETP.GE.AND P0, PT, R6, 0x2000, PT ;  /* 0x000020000600780c */ /* 0x000fe20003f06270 */
[----:B----4-:R-:W-:Y:S01]  /*1340*/  FADD R23, R23, R18 ;  /* 0x0000001217177221 */ /* 0x010fe20000000000 */
[----:B-----5:R-:W-:Y:S01]  /*1350*/  FADD R18, R19, R16 ;  /* 0x0000001013127221 */ /* 0x020fe20000000000 */
[----:B------:R-:W-:Y:S01]  /*1360*/  FADD R17, R17, R12 ;  /* 0x0000000c11117221 */ /* 0x000fe20000000000 */
[----:B------:R-:W-:Y:S01]  /*1370*/  FADD R12, R13, R10 ;  /* 0x0000000a0d0c7221 */ /* 0x000fe20000000000 */
[----:B------:R-:W-:Y:S01]  /*1380*/  FADD R11, R11, R8 ;  /* 0x000000080b0b7221 */ /* 0x000fe20000000000 */
[----:B------:R-:W-:Y:S01]  /*1390*/  FADD R8, R9, R14 ;  /* 0x0000000e09087221 */ /* 0x000fe20000000000 */
[----:B------:R-:W-:Y:S01]  /*13a0*/  FADD R2, R2, R23 ;  /* 0x0000001702027221 */ /* 0x000fe20000000000 */
[----:B------:R-:W-:Y:S01]  /*13b0*/  FADD R17, R18, R17 ;  /* 0x0000001112117221 */ /* 0x000fe20000000000 */
[----:B------:R-:W-:Y:S01]  /*13c0*/  FADD R11, R12, R11 ;  /* 0x0000000b0c0b7221 */ /* 0x000fe20000000000 */
[----:B------:R-:W-:-:S02]  /*13d0*/  FADD R8, R8, R15 ;  /* 0x0000000f08087221 */ /* 0x000fc40000000000 */
[----:B------:R-:W-:Y:S02]  /*13e0*/  FADD R2, R2, R17 ;  /* 0x0000001102027221 */ /* 0x000fe40000000000 */
[----:B------:R-:W-:-:S04]  /*13f0*/  FADD R11, R11, R8 ;  /* 0x000000080b0b7221 */ /* 0x000fc80000000000 */
[----:B------:R-:W-:-:S04]  /*1400*/  FADD R11, R2, R11 ;  /* 0x0000000b020b7221 */ /* 0x000fc80000000000 */
[----:B------:R-:W-:Y:S01]  /*1410*/  FADD R2, R7, R11 ;  /* 0x0000000b07027221 */ /* 0x000fe20000000000 */
[----:B------:R-:W-:Y:S06]  /*1420*/  @!P0 BRA `(.L_x_19) ;  /* 0x0000000800308947 */ /* 0x000fec0003800000 */
[----:B------:R-:W-:-:S04]  /*1430*/  IADD3 R20, PT, PT, R20, 0x2000, RZ ;  /* 0x0000200014147810 */ /* 0x000fc80007ffe0ff */
[----:B------:R-:W-:-:S13]  /*1440*/  ISETP.GT.AND P0, PT, R20, R21, PT ;  /* 0x000000151400720c */ /* 0x000fda0003f04270 */
[----:B------:R-:W-:Y:S05]  /*1450*/  @!P0 BRA `(.L_x_20) ;  /* 0xfffffffc00808947 */ /* 0x000fea000383ffff */
.L_x_18:
[----:B------:R-:W-:-:S13]  /*1460*/  ISETP.GE.AND P0, PT, R20, R3, PT ;  /* 0x000000031400720c */ /* 0x000fda0003f06270 */
[----:B------:R-:W-:Y:S05]  /*1470*/  @P0 BRA `(.L_x_19) ;  /* 0x00000008001c0947 */ /* 0x000fea0003800000 */
[----:B------:R-:W-:Y:S01]  /*1480*/  IADD3 R11, PT, PT, -R20, R3, RZ ;  /* 0x00000003140b7210 */ /* 0x000fe20007ffe1ff */
[----:B------:R-:W-:Y:S03]  /*1490*/  BSSY.RECONVERGENT B1, `(.L_x_19) ;  /* 0x0000085000017945 */ /* 0x000fe60003800200 */
[----:B------:R-:W-:-:S13]  /*14a0*/  ISETP.GE.AND P0, PT, R0, R11, PT ;  /* 0x0000000b0000720c */ /* 0x000fda0003f06270 */
[----:B------:R-:W-:Y:S05]  /*14b0*/  @P0 BRA `(.L_x_21) ;  /* 0x0000000800080947 */ /* 0x000fea0003800000 */
[-C--:B------:R-:W-:Y:S01]  /*14c0*/  LOP3.LUT R4, RZ, R0.reuse, RZ, 0x33, !PT ;  /* 0x00000000ff047212 */ /* 0x080fe200078e33ff */
[----:B------:R-:W-:Y:S01]  /*14d0*/  BSSY.RECONVERGENT B2, `(.L_x_22) ;  /* 0x0000015000027945 */ /* 0x000fe20003800200 */
[----:B------:R-:W-:Y:S02]  /*14e0*/  MOV R10, R0 ;  /* 0x00000000000a7202 */ /* 0x000fe40000000f00 */
[----:B------:R-:W-:-:S04]  /*14f0*/  IADD3 R3, PT, PT, -R20, R3, R4 ;  /* 0x0000000314037210 */ /* 0x000fc80007ffe104 */
[C---:B------:R-:W-:Y:S02]  /*1500*/  LOP3.LUT R4, R3.reuse, 0x600, RZ, 0xc0, !PT ;  /* 0x0000060003047812 */ /* 0x040fe400078ec0ff */
[----:B------:R-:W-:Y:S02]  /*1510*/  ISETP.GE.U32.AND P1, PT, R3, 0x600, PT ;  /* 0x000006000300780c */ /* 0x000fe40003f26070 */
[----:B------:R-:W-:-:S13]  /*1520*/  ISETP.NE.AND P0, PT, R4, 0x600, PT ;  /* 0x000006000400780c */ /* 0x000fda0003f05270 */
[----:B------:R-:W-:Y:S05]  /*1530*/  @!P0 BRA `(.L_x_23) ;  /* 0x0000000000388947 */ /* 0x000fea0003800000 */
[----:B------:R-:W0:Y:S01]  /*1540*/  LDC.64 R6, c[0x0][0x380] ;  /* 0x0000e000ff067b82 */ /* 0x000e220000000a00 */
[----:B------:R-:W-:Y:S02]  /*1550*/  LEA.HI R3, R3, 0x1, RZ, 0x17 ;  /* 0x0000000103037811 */ /* 0x000fe400078fb8ff */
[----:B------:R-:W-:Y:S02]  /*1560*/  IADD3 R9, PT, PT, R0, R20, RZ ;  /* 0x0000001400097210 */ /* 0x000fe40007ffe0ff */
[----:B------:R-:W-:Y:S02]  /*1570*/  LOP3.LUT R3, R3, 0x3, RZ, 0xc0, !PT ;  /* 0x0000000303037812 */ /* 0x000fe400078ec0ff */
[----:B------:R-:W-:Y:S02]  /*1580*/  MOV R10, R0 ;  /* 0x00000000000a7202 */ /* 0x000fe40000000f00 */
[----:B------:R-:W-:-:S07]  /*1590*/  IADD3 R3, PT, PT, -R3, RZ, RZ ;  /* 0x000000ff03037210 */ /* 0x000fce0007ffe1ff */
.L_x_24:
[----:B0-----:R-:W-:-:S06]  /*15a0*/  IMAD.WIDE.U32 R4, R9, 0x4, R6 ;  /* 0x0000000409047825 */ /* 0x001fcc00078e0006 */
[----:B------:R-:W2:Y:S01]  /*15b0*/  LDG.E.CONSTANT R5, desc[UR6][R4.64] ;  /* 0x0000000604057981 */ /* 0x000ea2000c1e9900 */
[----:B------:R-:W-:Y:S02]  /*15c0*/  IADD3 R3, PT, PT, R3, 0x1, RZ ;  /* 0x0000000103037810 */ /* 0x000fe40007ffe0ff */
[----:B------:R-:W-:Y:S02]  /*15d0*/  IADD3 R10, PT, PT, R10, 0x200, RZ ;  /* 0x000002000a0a7810 */ /* 0x000fe40007ffe0ff */
[----:B------:R-:W-:Y:S02]  /*15e0*/  ISETP.NE.AND P0, PT, R3, RZ, PT ;  /* 0x000000ff0300720c */ /* 0x000fe40003f05270 */
[----:B------:R-:W-:Y:S01]  /*15f0*/  IADD3 R9, PT, PT, R9, 0x200, RZ ;  /* 0x0000020009097810 */ /* 0x000fe20007ffe0ff */
[----:B--2---:R-:W-:-:S10]  /*1600*/  FADD R2, R5, R2 ;  /* 0x0000000205027221 */ /* 0x004fd40000000000 */
[----:B------:R-:W-:Y:S05]  /*1610*/  @P0 BRA `(.L_x_24) ;  /* 0xfffffffc00e00947 */ /* 0x000fea000383ffff */
.L_x_23:
[----:B------:R-:W-:Y:S05]  /*1620*/  BSYNC.RECONVERGENT B2 ;  /* 0x0000000000027941 */ /* 0x000fea0003800200 */
.L_x_22:
[----:B------:R-:W-:Y:S05]  /*1630*/  @!P1 BRA `(.L_x_21) ;  /* 0x0000000400a89947 */ /* 0x000fea0003800000 */
[----:B------:R-:W0:Y:S01]  /*1640*/  LDCU.64 UR4, c[0x0][0x380] ;  /* 0x00007000ff0477ac */ /* 0x000e220008000a00 */
[----:B------:R-:W-:Y:S01]  /*1650*/  IADD3 R5, PT, PT, R11, -R10, RZ ;  /* 0x8000000a0b057210 */ /* 0x000fe20007ffe0ff */
[----:B------:R-:W-:Y:S01]  /*1660*/  BSSY.RECONVERGENT B2, `(.L_x_25) ;  /* 0x000003b000027945 */ /* 0x000fe20003800200 */
[----:B------:R-:W-:Y:S02]  /*1670*/  IADD3 R3, P0, PT, R10, R20, RZ ;  /* 0x000000140a037210 */ /* 0x000fe40007f1e0ff */
[----:B------:R-:W-:Y:S02]  /*1680*/  ISETP.GT.AND P1, PT, R5, 0x1800, PT ;  /* 0x000018000500780c */ /* 0x000fe40003f24270 */
[----:B------:R-:W-:Y:S02]  /*1690*/  IADD3.X R6, PT, PT, RZ, RZ, RZ, P0, !PT ;  /* 0x000000ffff067210 */ /* 0x000fe400007fe4ff */
[----:B0-----:R-:W-:-:S04]  /*16a0*/  LEA R4, P0, R3, UR4, 0x2 ;  /* 0x0000000403047c11 */ /* 0x001fc8000f8010ff */
[----:B------:R-:W-:Y:S02]  /*16b0*/  LEA.HI.X R3, R3, UR5, R6, 0x2, P0 ;  /* 0x0000000503037c11 */ /* 0x000fe400080f1406 */
[----:B------:R-:W-:-:S04]  /*16c0*/  IADD3 R4, P0, PT, R4, 0x1000, RZ ;  /* 0x0000100004047810 */ /* 0x000fc80007f1e0ff */
[----:B------:R-:W-:Y:S02]  /*16d0*/  IADD3.X R5, PT, PT, RZ, R3, RZ, P0, !PT ;  /* 0x00000003ff057210 */ /* 0x000fe400007fe4ff */
[----:B------:R-:W-:Y:S02]  /*16e0*/  PLOP3.LUT P0, PT, PT, PT, PT, 0x80, 0x8 ;  /* 0x000000000008781c */ /* 0x000fe40003f0f070 */
[----:B------:R-:W-:Y:S01]  /*16f0*/  IADD3 R3, PT, PT, R10, R20, RZ ;  /* 0x000000140a037210 */ /* 0x000fe20007ffe0ff */
[----:B------:R-:W-:Y:S10]  /*1700*/  @!P1 BRA `(.L_x_26) ;  /* 0x0000000000c09947 */ /* 0x000ff40003800000 */
[----:B------:R-:W-:Y:S02]  /*1710*/  PLOP3.LUT P0, PT, PT, PT, PT, 0x8, 0x80 ;  /* 0x000000000080781c */ /* 0x000fe40003f0e170 */
[----:B------:R-:W-:-:S11]  /*1720*/  IADD3 R13, PT, PT, R11, -0x1800, RZ ;  /* 0xffffe8000b0d7810 */ /* 0x000fd60007ffe0ff */
.L_x_27:
[----:B------:R-:W0:Y:S01]  /*1730*/  LDC.64 R6, c[0x0][0x380] ;  /* 0x0000e000ff067b82 */ /* 0x000e220000000a00 */
[----:B------:R-:W2:Y:S01]  /*1740*/  LDG.E.CONSTANT R12, desc[UR6][R4.64+-0x800] ;  /* 0xfff80006040c7981 */ /* 0x000ea2000c1e9900 */
[----:B------:R-:W-:-:S03]  /*1750*/  IADD3 R25, PT, PT, R3, 0x800, RZ ;  /* 0x0000080003197810 */ /* 0x000fc60007ffe0ff */
[----:B------:R-:W3:Y:S04]  /*1760*/  LDG.E.CONSTANT R20, desc[UR6][R4.64] ;  /* 0x0000000604147981 */ /* 0x000ee8000c1e9900 */
[----:B------:R-:W4:Y:S01]  /*1770*/  LDG.E.CONSTANT R19, desc[UR6][R4.64+0x800] ;  /* 0x0008000604137981 */ /* 0x000f22000c1e9900 */
[----:B------:R-:W-:-:S03]  /*1780*/  IADD3 R9, PT, PT, R3, 0x1000, RZ ;  /* 0x0000100003097810 */ /* 0x000fc60007ffe0ff */
[----:B------:R-:W5:Y:S04]  /*1790*/  LDG.E.CONSTANT R17, desc[UR6][R4.64+0x1800] ;  /* 0x0018000604117981 */ /* 0x000f68000c1e9900 */
[----:B------:R-:W5:Y:S01]  /*17a0*/  LDG.E.CONSTANT R16, desc[UR6][R4.64+0x2000] ;  /* 0x0020000604107981 */ /* 0x000f62000c1e9900 */
[----:B------:R-:W-:-:S03]  /*17b0*/  IADD3 R23, PT, PT, R3, 0x1800, RZ ;  /* 0x0000180003177810 */ /* 0x000fc60007ffe0ff */
[----:B------:R-:W5:Y:S01]  /*17c0*/  LDG.E.CONSTANT R22, desc[UR6][R4.64+0x3800] ;  /* 0x0038000604167981 */ /* 0x000f62000c1e9900 */
[----:B0-----:R-:W-:-:S03]  /*17d0*/  IMAD.WIDE.U32 R14, R3, 0x4, R6 ;  /* 0x00000004030e7825 */ /* 0x001fc600078e0006 */
[----:B------:R-:W5:Y:S04]  /*17e0*/  LDG.E.CONSTANT R21, desc[UR6][R4.64+0x4000] ;  /* 0x0040000604157981 */ /* 0x000f68000c1e9900 */
[----:B------:R-:W5:Y:S04]  /*17f0*/  LDG.E.CONSTANT R26, desc[UR6][R4.64+0x6000] ;  /* 0x00600006041a7981 */ /* 0x000f68000c1e9900 */
[----:B------:R-:W2:Y:S01]  /*1800*/  LDG.E.CONSTANT R15, desc[UR6][R14.64] ;  /* 0x000000060e0f7981 */ /* 0x000ea2000c1e9900 */
[----:B------:R-:W-:-:S05]  /*1810*/  IMAD.WIDE.U32 R24, R25, 0x4, R6 ;  /* 0x0000000419187825 */ /* 0x000fca00078e0006 */
[----:B------:R-:W5:Y:S01]  /*1820*/  LDG.E.CONSTANT R18, desc[UR6][R24.64] ;  /* 0x0000000618127981 */ /* 0x000f62000c1e9900 */
[----:B------:R-:W-:-:S03]  /*1830*/  IMAD.WIDE.U32 R8, R9, 0x4, R6 ;  /* 0x0000000409087825 */ /* 0x000fc600078e0006 */
[----:B------:R-:W5:Y:S04]  /*1840*/  LDG.E.CONSTANT R14, desc[UR6][R4.64+0x2800] ;  /* 0x00280006040e7981 */ /* 0x000f68000c1e9900 */
[----:B------:R-:W5:Y:S01]  /*1850*/  LDG.E.CONSTANT R8, desc[UR6][R8.64] ;  /* 0x0000000608087981 */ /* 0x000f62000c1e9900 */
[----:B------:R-:W-:-:S03]  /*1860*/  IMAD.WIDE.U32 R6, R23, 0x4, R6 ;  /* 0x0000000417067825 */ /* 0x000fc600078e0006 */
[----:B------:R-:W5:Y:S04]  /*1870*/  LDG.E.CONSTANT R23, desc[UR6][R4.64+0x4800] ;  /* 0x0048000604177981 */ /* 0x000f68000c1e9900 */
[----:B------:R-:W5:Y:S04]  /*1880*/  LDG.E.CONSTANT R6, desc[UR6][R6.64] ;  /* 0x0000000606067981 */ /* 0x000f68000c1e9900 */
[----:B------:R-:W5:Y:S04]  /*1890*/  LDG.E.CONSTANT R24, desc[UR6][R4.64+0x5800] ;  /* 0x0058000604187981 */ /* 0x000f68000c1e9900 */
[----:B------:R0:W5:Y:S01]  /*18a0*/  LDG.E.CONSTANT R25, desc[UR6][R4.64+0x6800] ;  /* 0x0068000604197981 */ /* 0x000162000c1e9900 */
[----:B------:R-:W-:-:S04]  /*18b0*/  IADD3 R10, PT, PT, R10, 0x2000, RZ ;  /* 0x000020000a0a7810 */ /* 0x000fc80007ffe0ff */
[----:B------:R-:W-:Y:S02]  /*18c0*/  ISETP.GE.AND P1, PT, R10, R13, PT ;  /* 0x0000000d0a00720c */ /* 0x000fe40003f26270 */
[----:B0-----:R-:W-:Y:S02]  /*18d0*/  IADD3 R4, P2, PT, R4, 0x8000, RZ ;  /* 0x0000800004047810 */ /* 0x001fe40007f5e0ff */
[----:B------:R-:W-:Y:S02]  /*18e0*/  IADD3 R3, PT, PT, R3, 0x2000, RZ ;  /* 0x0000200003037810 */ /* 0x000fe40007ffe0ff */
[----:B------:R-:W-:Y:S01]  /*18f0*/  IADD3.X R5, PT, PT, RZ, R5, RZ, P2, !PT ;  /* 0x00000005ff057210 */ /* 0x000fe200017fe4ff */
[----:B--2---:R-:W-:-:S04]  /*1900*/  FADD R15, R15, R2 ;  /* 0x000000020f0f7221 */ /* 0x004fc80000000000 */
[----:B------:R-:W-:-:S04]  /*1910*/  FADD R15, R15, R12 ;  /* 0x0000000c0f0f7221 */ /* 0x000fc80000000000 */
[----:B---3--:R-:W-:-:S04]  /*1920*/  FADD R20, R15, R20 ;  /* 0x000000140f147221 */ /* 0x008fc80000000000 */
[----:B----4-:R-:W-:-:S04]  /*1930*/  FADD R19, R20, R19 ;  /* 0x0000001314137221 */ /* 0x010fc80000000000 */
[----:B-----5:R-:W-:-:S04]  /*1940*/  FADD R18, R19, R18 ;  /* 0x0000001213127221 */ /* 0x020fc80000000000 */
        /* <DEDUP_REMOVED lines=12> */
.L_x_26:
[----:B------:R-:W-:Y:S05]  /*1a10*/  BSYNC.RECONVERGENT B2 ;  /* 0x0000000000027941 */ /* 0x000fea0003800200 */
.L_x_25:
[----:B------:R-:W-:Y:S01]  /*1a20*/  IADD3 R6, PT, PT, R11, -R10, RZ ;  /* 0x8000000a0b067210 */ /* 0x000fe20007ffe0ff */
[----:B------:R-:W-:Y:S03]  /*1a30*/  BSSY.RECONVERGENT B2, `(.L_x_28) ;  /* 0x000001e000027945 */ /* 0x000fe60003800200 */
[----:B------:R-:W-:-:S13]  /*1a40*/  ISETP.GT.AND P1, PT, R6, 0x800, PT ;  /* 0x000008000600780c */ /* 0x000fda0003f24270 */
[----:B------:R-:W-:Y:S05]  /*1a50*/  @!P1 BRA `(.L_x_29) ;  /* 0x00000000006c9947 */ /* 0x000fea0003800000 */
[----:B------:R-:W0:Y:S01]  /*1a60*/  LDC.64 R8, c[0x0][0x380] ;  /* 0x0000e000ff087b82 */ /* 0x000e220000000a00 */
[----:B------:R-:W2:Y:S01]  /*1a70*/  LDG.E.CONSTANT R13, desc[UR6][R4.64+-0x800] ;  /* 0xfff80006040d7981 */ /* 0x000ea2000c1e9900 */
[----:B------:R-:W-:-:S03]  /*1a80*/  IADD3 R17, PT, PT, R3, 0x800, RZ ;  /* 0x0000080003117810 */ /* 0x000fc60007ffe0ff */
[----:B------:R-:W3:Y:S04]  /*1a90*/  LDG.E.CONSTANT R15, desc[UR6][R4.64] ;  /* 0x00000006040f7981 */ /* 0x000ee8000c1e9900 */
[----:B------:R-:W4:Y:S04]  /*1aa0*/  LDG.E.CONSTANT R19, desc[UR6][R4.64+0x1800] ;  /* 0x0018000604137981 */ /* 0x000f28000c1e9900 */
[----:B------:R-:W5:Y:S04]  /*1ab0*/  LDG.E.CONSTANT R21, desc[UR6][R4.64+0x2000] ;  /* 0x0020000604157981 */ /* 0x000f68000c1e9900 */
[----:B------:R-:W5:Y:S01]  /*1ac0*/  LDG.E.CONSTANT R23, desc[UR6][R4.64+0x2800] ;  /* 0x0028000604177981 */ /* 0x000f62000c1e9900 */
[----:B0-----:R-:W-:-:S06]  /*1ad0*/  IMAD.WIDE.U32 R6, R3, 0x4, R8 ;  /* 0x0000000403067825 */ /* 0x001fcc00078e0008 */
[----:B------:R0:W2:Y:S01]  /*1ae0*/  LDG.E.CONSTANT R7, desc[UR6][R6.64] ;  /* 0x0000000606077981 */ /* 0x0000a2000c1e9900 */
[----:B------:R-:W-:-:S03]  /*1af0*/  IMAD.WIDE.U32 R8, R17, 0x4, R8 ;  /* 0x0000000411087825 */ /* 0x000fc600078e0008 */
[----:B------:R1:W4:Y:S04]  /*1b00*/  LDG.E.CONSTANT R17, desc[UR6][R4.64+0x800] ;  /* 0x0008000604117981 */ /* 0x000328000c1e9900 */
[----:B------:R-:W5:Y:S01]  /*1b10*/  LDG.E.CONSTANT R9, desc[UR6][R8.64] ;  /* 0x0000000608097981 */ /* 0x000f62000c1e9900 */
[----:B0-----:R-:W-:Y:S02]  /*1b20*/  IADD3 R6, P1, PT, R4, 0x4000, RZ ;  /* 0x0000400004067810 */ /* 0x001fe40007f3e0ff */
[----:B------:R-:W-:Y:S02]  /*1b30*/  PLOP3.LUT P0, PT, PT, PT, PT, 0x8, 0x80 ;  /* 0x000000000080781c */ /* 0x000fe40003f0e170 */
[----:B------:R-:W-:Y:S02]  /*1b40*/  IADD3 R10, PT, PT, R10, 0x1000, RZ ;  /* 0x000010000a0a7810 */ /* 0x000fe40007ffe0ff */
[----:B------:R-:W-:-:S02]  /*1b50*/  IADD3 R3, PT, PT, R3, 0x1000, RZ ;  /* 0x0000100003037810 */ /* 0x000fc40007ffe0ff */
[----:B-1----:R-:W-:Y:S01]  /*1b60*/  MOV R4, R6 ;  /* 0x0000000600047202 */ /* 0x002fe20000000f00 */
[----:B--2---:R-:W-:-:S04]  /*1b70*/  FADD R2, R2, R7 ;  /* 0x0000000702027221 */ /* 0x004fc80000000000 */
[----:B------:R-:W-:-:S04]  /*1b80*/  FADD R2, R2, R13 ;  /* 0x0000000d02027221 */ /* 0x000fc80000000000 */
[----:B---3--:R-:W-:-:S04]  /*1b90*/  FADD R2, R2, R15 ;  /* 0x0000000f02027221 */ /* 0x008fc80000000000 */
[----:B----4-:R-:W-:-:S04]  /*1ba0*/  FADD R2, R2, R17 ;  /* 0x0000001102027221 */ /* 0x010fc80000000000 */
[----:B-----5:R-:W-:-:S04]  /*1bb0*/  FADD R2, R2, R9 ;  /* 0x0000000902027221 */ /* 0x020fc80000000000 */
[----:B------:R-:W-:Y:S01]  /*1bc0*/  FADD R2, R2, R19 ;  /* 0x0000001302027221 */ /* 0x000fe20000000000 */
[----:B------:R-:W-:-:S03]  /*1bd0*/  IADD3.X R7, PT, PT, RZ, R5, RZ, P1, !PT ;  /* 0x00000005ff077210 */ /* 0x000fc60000ffe4ff */
[----:B------:R-:W-:Y:S01]  /*1be0*/  FADD R2, R2, R21 ;  /* 0x0000001502027221 */ /* 0x000fe20000000000 */
[----:B------:R-:W-:-:S03]  /*1bf0*/  MOV R5, R7 ;  /* 0x0000000700057202 */ /* 0x000fc60000000f00 */
[----:B------:R-:W-:-:S07]  /*1c00*/  FADD R2, R2, R23 ;  /* 0x0000001702027221 */ /* 0x000fce0000000000 */
.L_x_29:
[----:B------:R-:W-:Y:S05]  /*1c10*/  BSYNC.RECONVERGENT B2 ;  /* 0x0000000000027941 */ /* 0x000fea0003800200 */
.L_x_28:
[----:B------:R-:W-:-:S13]  /*1c20*/  ISETP.LT.OR P0, PT, R10, R11, P0 ;  /* 0x0000000b0a00720c */ /* 0x000fda0000701670 */
[----:B------:R-:W-:Y:S05]  /*1c30*/  @!P0 BRA `(.L_x_21) ;  /* 0x0000000000288947 */ /* 0x000fea0003800000 */
[----:B------:R-:W0:Y:S01]  /*1c40*/  LDC.64 R6, c[0x0][0x380] ;  /* 0x0000e000ff067b82 */ /* 0x000e220000000a00 */
[----:B------:R-:W2:Y:S04]  /*1c50*/  LDG.E.CONSTANT R9, desc[UR6][R4.64] ;  /* 0x0000000604097981 */ /* 0x000ea8000c1e9900 */
[----:B------:R-:W3:Y:S01]  /*1c60*/  LDG.E.CONSTANT R11, desc[UR6][R4.64+0x800] ;  /* 0x00080006040b7981 */ /* 0x000ee2000c1e9900 */
[----:B0-----:R-:W-:-:S03]  /*1c70*/  IMAD.WIDE.U32 R6, R3, 0x4, R6 ;  /* 0x0000000403067825 */ /* 0x001fc600078e0006 */
[----:B------:R-:W4:Y:S04]  /*1c80*/  LDG.E.CONSTANT R3, desc[UR6][R4.64+-0x800] ;  /* 0xfff8000604037981 */ /* 0x000f28000c1e9900 */
[----:B------:R-:W5:Y:S02]  /*1c90*/  LDG.E.CONSTANT R7, desc[UR6][R6.64] ;  /* 0x0000000606077981 */ /* 0x000f64000c1e9900 */
[----:B-----5:R-:W-:-:S04]  /*1ca0*/  FADD R2, R2, R7 ;  /* 0x0000000702027221 */ /* 0x020fc80000000000 */
[----:B----4-:R-:W-:-:S04]  /*1cb0*/  FADD R2, R2, R3 ;  /* 0x0000000302027221 */ /* 0x010fc80000000000 */
[----:B--2---:R-:W-:-:S04]  /*1cc0*/  FADD R2, R2, R9 ;  /* 0x0000000902027221 */ /* 0x004fc80000000000 */
[----:B---3--:R-:W-:-:S07]  /*1cd0*/  FADD R2, R2, R11 ;  /* 0x0000000b02027221 */ /* 0x008fce0000000000 */
.L_x_21:
[----:B------:R-:W-:Y:S05]  /*1ce0*/  BSYNC.RECONVERGENT B1 ;  /* 0x0000000000017941 */ /* 0x000fea0003800200 */
.L_x_19:
[----:B------:R-:W0:Y:S01]  /*1cf0*/  SHFL.DOWN P0, R3, R2, 0x1, 0x1f ;  /* 0x08201f0002037f89 */ /* 0x000e220000000000 */
[----:B------:R-:W1:Y:S01]  /*1d00*/  S2R R7, SR_LANEID ;  /* 0x0000000000077919 */ /* 0x000e620000000000 */
[----:B0-----:R-:W-:-:S05]  /*1d10*/  @P0 FADD R3, R3, R2 ;  /* 0x0000000203030221 */ /* 0x001fca0000000000 */
[----:B------:R-:W0:Y:S01]  /*1d20*/  SHFL.DOWN P0, R4, R3, 0x2, 0x1f ;  /* 0x08401f0003047f89 */ /* 0x000e220000000000 */
[----:B-1----:R-:W-:-:S13]  /*1d30*/  ISETP.NE.AND P1, PT, R7, RZ, PT ;  /* 0x000000ff0700720c */ /* 0x002fda0003f25270 */
        /* <DEDUP_REMOVED lines=17> */
[----:B------:R-:W0:Y:S01]  /*1e50*/  S2UR UR5, SR_CgaCtaId ;  /* 0x00000000000579c3 */ /* 0x000e220000008800 */
[----:B------:R-:W-:Y:S02]  /*1e60*/  UMOV UR4, 0x400 ;  /* 0x0000040000047882 */ /* 0x000fe40000000000 */
[----:B0-----:R-:W-:-:S09]  /*1e70*/  ULEA UR4, UR5, UR4, 0x18 ;  /* 0x0000000405047291 */ /* 0x001fd2000f8ec0ff */
[----:B------:R-:W0:Y:S04]  /*1e80*/  LDS.128 R4, [UR4+0x10] ;  /* 0x00001004ff047984 */ /* 0x000e280008000c00 */
[----:B------:R-:W1:Y:S04]  /*1e90*/  LDS.128 R12, [UR4+0x20] ;  /* 0x00002004ff0c7984 */ /* 0x000e680008000c00 */
[----:B------:R-:W2:Y:S04]  /*1ea0*/  LDS.128 R8, [UR4+0x30] ;  /* 0x00003004ff087984 */ /* 0x000ea80008000c00 */
[----:B------:R-:W4:Y:S01]  /*1eb0*/  LDS.128 R16, [UR4+0x40] ;  /* 0x00004004ff107984 */ /* 0x000f220008000c00 */
[----:B0-----:R-:W-:-:S04]  /*1ec0*/  FADD R5, R2, R5 ;  /* 0x0000000502057221 */ /* 0x001fc80000000000 */
[----:B------:R-:W-:-:S04]  /*1ed0*/  FADD R6, R5, R6 ;  /* 0x0000000605067221 */ /* 0x000fc80000000000 */
[----:B------:R-:W-:-:S04]  /*1ee0*/  FADD R7, R6, R7 ;  /* 0x0000000706077221 */ /* 0x000fc80000000000 */
[----:B-1----:R-:W-:-:S04]  /*1ef0*/  FADD R12, R7, R12 ;  /* 0x0000000c070c7221 */ /* 0x002fc80000000000 */
[----:B------:R-:W-:-:S04]  /*1f00*/  FADD R13, R12, R13 ;  /* 0x0000000d0c0d7221 */ /* 0x000fc80000000000 */
[----:B------:R-:W-:-:S04]  /*1f10*/  FADD R14, R13, R14 ;  /* 0x0000000e0d0e7221 */ /* 0x000fc80000000000 */
[----:B------:R-:W-:-:S04]  /*1f20*/  FADD R15, R14, R15 ;  /* 0x0000000f0e0f7221 */ /* 0x000fc80000000000 */
[----:B--2---:R-:W-:-:S04]  /*1f30*/  FADD R8, R15, R8 ;  /* 0x000000080f087221 */ /* 0x004fc80000000000 */
[----:B------:R-:W-:-:S04]  /*1f40*/  FADD R9, R8, R9 ;  /* 0x0000000908097221 */ /* 0x000fc80000000000 */
[----:B------:R-:W-:-:S04]  /*1f50*/  FADD R10, R9, R10 ;  /* 0x0000000a090a7221 */ /* 0x000fc80000000000 */
[----:B------:R-:W-:-:S04]  /*1f60*/  FADD R11, R10, R11 ;  /* 0x0000000b0a0b7221 */ /* 0x000fc80000000000 */
[----:B----4-:R-:W-:-:S04]  /*1f70*/  FADD R16, R11, R16 ;  /* 0x000000100b107221 */ /* 0x010fc80000000000 */
[----:B------:R-:W-:-:S04]  /*1f80*/  FADD R17, R16, R17 ;  /* 0x0000001110117221 */ /* 0x000fc80000000000 */
[----:B------:R-:W-:-:S04]  /*1f90*/  FADD R18, R17, R18 ;  /* 0x0000001211127221 */ /* 0x000fc80000000000 */
[----:B---3--:R-:W-:Y:S01]  /*1fa0*/  FADD R2, R18, R19 ;  /* 0x0000001312027221 */ /* 0x008fe20000000000 */
[----:B------:R-:W-:Y:S06]  /*1fb0*/  BRA `(.L_x_17) ;  /* 0x0000001c00e47947 */ /* 0x000fec0003800000 */
.L_x_2:
        /* <DEDUP_REMOVED lines=12> */
.L_x_32:
[----:B------:R-:W-:Y:S05]  /*2080*/  BSYNC.RECONVERGENT B1 ;  /* 0x0000000000017941 */ /* 0x000fea0003800200 */
.L_x_31:
        /* <DEDUP_REMOVED lines=16> */
.L_x_37:
        /* <DEDUP_REMOVED lines=9> */
.L_x_36:
[----:B------:R-:W-:Y:S05]  /*2220*/  BSYNC.RECONVERGENT B2 ;  /* 0x0000000000027941 */ /* 0x000fea0003800200 */
.L_x_35:
        /* <DEDUP_REMOVED lines=8> */
.L_x_40:
        /* <DEDUP_REMOVED lines=43> */
.L_x_39:
[----:B------:R-:W-:Y:S05]  /*2560*/  BSYNC.RECONVERGENT B2 ;  /* 0x0000000000027941 */ /* 0x000fea0003800200 */
.L_x_38:
        /* <DEDUP_REMOVED lines=26> */
.L_x_42:
[----:B------:R-:W-:Y:S05]  /*2710*/  BSYNC.RECONVERGENT B2 ;  /* 0x0000000000027941 */ /* 0x000fea0003800200 */
.L_x_41:
        /* <DEDUP_REMOVED lines=12> */
.L_x_34:
[----:B------:R-:W-:Y:S05]  /*27e0*/  BSYNC.RECONVERGENT B1 ;  /* 0x0000000000017941 */ /* 0x000fea0003800200 */
.L_x_33:
        /* <DEDUP_REMOVED lines=29> */
[----:B------:R-:W3:Y:S04]  /*29c0*/  LDS.128 R8, [UR4+0x30] ;  /* 0x00003004ff087984 */ /* 0x000ee80008000c00 */
        /* <DEDUP_REMOVED lines=15> */
[----:B--2---:R-:W-:Y:S01]  /*2ac0*/  FADD R2, R18, R19 ;  /* 0x0000001312027221 */ /* 0x004fe20000000000 */
[----:B------:R-:W-:Y:S06]  /*2ad0*/  BRA `(.L_x_17) ;  /* 0x00000014001c7947 */ /* 0x000fec0003800000 */
.L_x_43:
        /* <DEDUP_REMOVED lines=36> */
[----:B-1----:R-:W1:Y:S04]  /*2d20*/  LDS.128 R4, [UR4+0x20] ;  /* 0x00002004ff047984 */ /* 0x002e680008000c00 */
[----:B------:R-:W2:Y:S04]  /*2d30*/  LDS.128 R8, [UR4+0x30] ;  /* 0x00003004ff087984 */ /* 0x000ea80008000c00 */
        /* <DEDUP_REMOVED lines=28> */
.L_x_30:
[----:B------:R-:W0:Y:S01]  /*2f00*/  S2R R0, SR_TID.X ;  /* 0x0000000000007919 */ /* 0x000e220000002100 */
[----:B------:R-:W0:Y:S02]  /*2f10*/  LDC.64 R4, c[0x0][0x380] ;  /* 0x0000e000ff047b82 */ /* 0x000e240000000a00 */
[----:B0-----:R-:W-:-:S05]  /*2f20*/  IMAD.WIDE.U32 R4, R0, 0x4, R4 ;  /* 0x0000000400047825 */ /* 0x001fca00078e0004 */
[----:B------:R-:W2:Y:S04]  /*2f30*/  LDG.E.CONSTANT R21, desc[UR6][R4.64] ;  /* 0x0000000604157981 */ /* 0x000ea8000c1e9900 */
[----:B------:R-:W2:Y:S04]  /*2f40*/  LDG.E.CONSTANT R2, desc[UR6][R4.64+0x800] ;  /* 0x0008000604027981 */ /* 0x000ea8000c1e9900 */
[----:B------:R-:W3:Y:S04]  /*2f50*/  LDG.E.CONSTANT R6, desc[UR6][R4.64+0x1000] ;  /* 0x0010000604067981 */ /* 0x000ee8000c1e9900 */
[----:B------:R-:W3:Y:S04]  /*2f60*/  LDG.E.CONSTANT R7, desc[UR6][R4.64+0x1800] ;  /* 0x0018000604077981 */ /* 0x000ee8000c1e9900 */
[----:B------:R-:W4:Y:S04]  /*2f70*/  LDG.E.CONSTANT R8, desc[UR6][R4.64+0x2000] ;  /* 0x0020000604087981 */ /* 0x000f28000c1e9900 */
[----:B------:R-:W4:Y:S04]  /*2f80*/  LDG.E.CONSTANT R9, desc[UR6][R4.64+0x2800] ;  /* 0x0028000604097981 */ /* 0x000f28000c1e9900 */
[----:B------:R-:W5:Y:S04]  /*2f90*/  LDG.E.CONSTANT R10, desc[UR6][R4.64+0x3000] ;  /* 0x00300006040a7981 */ /* 0x000f68000c1e9900 */
        /* <DEDUP_REMOVED lines=8> */
[----:B------:R-:W5:Y:S01]  /*3020*/  LDG.E.CONSTANT R19, desc[UR6][R4.64+0x7800] ;  /* 0x0078000604137981 */ /* 0x000f62000c1e9900 */
[----:B------:R-:W-:Y:S01]  /*3030*/  ISETP.GE.U32.AND P0, PT, R3, 0x4000, PT ;  /* 0x000040000300780c */ /* 0x000fe20003f06070 */
[----:B--2---:R-:W-:Y:S01]  /*3040*/  FADD R2, R21, R2 ;  /* 0x0000000215027221 */ /* 0x004fe20000000000 */
[----:B---3--:R-:W-:-:S04]  /*3050*/  FADD R7, R6, R7 ;  /* 0x0000000706077221 */ /* 0x008fc80000000000 */
[----:B------:R-:W-:Y:S01]  /*3060*/  FADD R2, R2, R7 ;  /* 0x0000000702027221 */ /* 0x000fe20000000000 */
[----:B----4-:R-:W-:Y:S01]  /*3070*/  FADD R8, R8, R9 ;  /* 0x0000000908087221 */ /* 0x010fe20000000000 */
[----:B-----5:R-:W-:-:S04]  /*3080*/  FADD R11, R10, R11 ;  /* 0x0000000b0a0b7221 */ /* 0x020fc80000000000 */
[----:B------:R-:W-:Y:S01]  /*3090*/  FADD R11, R8, R11 ;  /* 0x0000000b080b7221 */ /* 0x000fe20000000000 */
[----:B------:R-:W-:-:S03]  /*30a0*/  FADD R12, R12, R13 ;  /* 0x0000000d0c0c7221 */ /* 0x000fc60000000000 */
[----:B------:R-:W-:Y:S01]  /*30b0*/  FADD R2, R2, R11 ;  /* 0x0000000b02027221 */ /* 0x000fe20000000000 */
[----:B------:R-:W-:Y:S02]  /*30c0*/  HFMA2 R11, -RZ, RZ, 0, 0.0078125 ;  /* 0x00002000ff0b7431 */ /* 0x000fe400000001ff */
[----:B------:R-:W-:-:S04]  /*30d0*/  FADD R15, R14, R15 ;  /* 0x0000000f0e0f7221 */ /* 0x000fc80000000000 */
        /* <DEDUP_REMOVED lines=10> */
.L_x_46:
[----:B------:R-:W-:-:S05]  /*3180*/  IMAD.WIDE R2, R11, 0x4, R4 ;  /* 0x000000040b027825 */ /* 0x000fca00078e0204 */
        /* <DEDUP_REMOVED lines=15> */
[----:B------:R0:W5:Y:S02]  /*3280*/  LDG.E.CONSTANT R18, desc[UR6][R2.64+0x7800] ;  /* 0x0078000602127981 */ /* 0x000164000c1e9900 */
[----:B0-----:R-:W-:-:S04]  /*3290*/  MOV R3, R7 ;  /* 0x0000000700037202 */ /* 0x001fc80000000f00 */
[----:B------:R-:W-:-:S04]  /*32a0*/  IADD3 R2, PT, PT, -R11, R3, RZ ;  /* 0x000000030b027210 */ /* 0x000fc80007ffe1ff */
[----:B------:R-:W-:Y:S01]  /*32b0*/  ISETP.GE.AND P0, PT, R2, 0x2000, PT ;  /* 0x000020000200780c */ /* 0x000fe20003f06270 */
        /* <DEDUP_REMOVED lines=8> */
[----:B------:R-:W-:-:S04]  /*3340*/  FADD R15, R15, R10 ;  /* 0x0000000a0f0f7221 */ /* 0x000fc80000000000 */
[----:B------:R-:W-:Y:S01]  /*3350*/  FADD R15, R16, R15 ;  /* 0x0000000f100f7221 */ /* 0x000fe20000000000 */
[----:B------:R-:W-:Y:S01]  /*3360*/  FADD R9, R14, R9 ;  /* 0x000000090e097221 */ /* 0x000fe20000000000 */
[----:B------:R-:W-:-:S04]  /*3370*/  FADD R12, R13, R12 ;  /* 0x0000000c0d0c7221 */ /* 0x000fc80000000000 */
[----:B------:R-:W-:-:S04]  /*3380*/  FADD R12, R9, R12 ;  /* 0x0000000c090c7221 */ /* 0x000fc80000000000 */
[----:B------:R-:W-:-:S04]  /*3390*/  FADD R15, R15, R12 ;  /* 0x0000000c0f0f7221 */ /* 0x000fc80000000000 */
[----:B------:R-:W-:-:S04]  /*33a0*/  FADD R15, R8, R15 ;  /* 0x0000000f080f7221 */ /* 0x000fc80000000000 */
[----:B------:R-:W-:Y:S01]  /*33b0*/  FADD R8, R18, R15 ;  /* 0x0000000f12087221 */ /* 0x000fe20000000000 */
[----:B------:R-:W-:Y:S06]  /*33c0*/  @!P0 BRA `(.L_x_45) ;  /* 0x0000000800308947 */ /* 0x000fec0003800000 */
[----:B------:R-:W-:-:S04]  /*33d0*/  IADD3 R11, PT, PT, R11, 0x2000, RZ ;  /* 0x000020000b0b7810 */ /* 0x000fc80007ffe0ff */
[----:B------:R-:W-:-:S13]  /*33e0*/  ISETP.GT.AND P0, PT, R11, R6, PT ;  /* 0x000000060b00720c */ /* 0x000fda0003f04270 */
[----:B------:R-:W-:Y:S05]  /*33f0*/  @!P0 BRA `(.L_x_46) ;  /* 0xfffffffc00608947 */ /* 0x000fea000383ffff */
.L_x_44:
        /* <DEDUP_REMOVED lines=20> */
.L_x_50:
        /* <DEDUP_REMOVED lines=8> */
.L_x_49:
[----:B------:R-:W-:Y:S05]  /*35c0*/  BSYNC.RECONVERGENT B2 ;  /* 0x0000000000027941 */ /* 0x000fea0003800200 */
.L_x_48:
[----:B------:R-:W-:Y:S05]  /*35d0*/  @!P1 BRA `(.L_x_47) ;  /* 0x0000000400a89947 */ /* 0x000fea0003800000 */
[----:B------:R-:W0:Y:S01]  /*35e0*/  LDCU.64 UR4, c[0x0][0x380] ;  /* 0x00007000ff0477ac */ /* 0x000e220008000a00 */
[----:B------:R-:W-:Y:S01]  /*35f0*/  IADD3 R5, PT, PT, R9, -R10, RZ ;  /* 0x8000000a09057210 */ /* 0x000fe20007ffe0ff */
[----:B------:R-:W-:Y:S01]  /*3600*/  BSSY.RECONVERGENT B2, `(.L_x_51) ;  /* 0x000003b000027945 */ /* 0x000fe20003800200 */
[CC--:B------:R-:W-:Y:S02]  /*3610*/  IADD3 R3, P0, PT, R10.reuse, R11.reuse, RZ ;  /* 0x0000000b0a037210 */ /* 0x0c0fe40007f1e0ff */
[----:B------:R-:W-:Y:S02]  /*3620*/  ISETP.GT.AND P1, PT, R5, 0x1800, PT ;  /* 0x000018000500780c */ /* 0x000fe40003f24270 */
[----:B------:R-:W-:Y:S02]  /*3630*/  IADD3.X R4, PT, PT, RZ, RZ, RZ, P0, !PT ;  /* 0x000000ffff047210 */ /* 0x000fe400007fe4ff */
[----:B------:R-:W-:Y:S02]  /*3640*/  IADD3 R11, PT, PT, R10, R11, RZ ;  /* 0x0000000b0a0b7210 */ /* 0x000fe40007ffe0ff */
[----:B0-----:R-:W-:-:S04]  /*3650*/  LEA R2, P0, R3, UR4, 0x2 ;  /* 0x0000000403027c11 */ /* 0x001fc8000f8010ff */
[----:B------:R-:W-:Y:S02]  /*3660*/  LEA.HI.X R3, R3, UR5, R4, 0x2, P0 ;  /* 0x0000000503037c11 */ /* 0x000fe400080f1404 */
[----:B------:R-:W-:-:S04]  /*3670*/  IADD3 R2, P0, PT, R2, 0x1000, RZ ;  /* 0x0000100002027810 */ /* 0x000fc80007f1e0ff */
[----:B------:R-:W-:Y:S02]  /*3680*/  IADD3.X R3, PT, PT, RZ, R3, RZ, P0, !PT ;  /* 0x00000003ff037210 */ /* 0x000fe400007fe4ff */
[----:B------:R-:W-:Y:S01]  /*3690*/  PLOP3.LUT P0, PT, PT, PT, PT, 0x80, 0x8 ;  /* 0x000000000008781c */ /* 0x000fe20003f0f070 */
[----:B------:R-:W-:-:S12]  /*36a0*/  @!P1 BRA `(.L_x_52) ;  /* 0x0000000000c09947 */ /* 0x000fd80003800000 */
[----:B------:R-:W-:Y:S02]  /*36b0*/  PLOP3.LUT P0, PT, PT, PT, PT, 0x8, 0x80 ;  /* 0x000000000080781c */ /* 0x000fe40003f0e170 */
[----:B------:R-:W-:-:S11]  /*36c0*/  IADD3 R13, PT, PT, R9, -0x1800, RZ ;  /* 0xffffe800090d7810 */ /* 0x000fd60007ffe0ff */
.L_x_53:
        /* <DEDUP_REMOVED lines=46> */
.L_x_52:
[----:B------:R-:W-:Y:S05]  /*39b0*/  BSYNC.RECONVERGENT B2 ;  /* 0x0000000000027941 */ /* 0x000fea0003800200 */
.L_x_51:
        /* <DEDUP_REMOVED lines=31> */
.L_x_55:
[----:B------:R-:W-:Y:S05]  /*3bb0*/  BSYNC.RECONVERGENT B2 ;  /* 0x0000000000027941 */ /* 0x000fea0003800200 */
.L_x_54:
[----:B------:R-:W-:-:S13]  /*3bc0*/  ISETP.LT.OR P0, PT, R10, R9, P0 ;  /* 0x000000090a00720c */ /* 0x000fda0000701670 */
[----:B------:R-:W-:Y:S05]  /*3bd0*/  @!P0 BRA `(.L_x_47) ;  /* 0x0000000000288947 */ /* 0x000fea0003800000 */
[----:B------:R-:W0:Y:S01]  /*3be0*/  LDC.64 R4, c[0x0][0x380] ;  /* 0x0000e000ff047b82 */ /* 0x000e220000000a00 */
[----:B------:R-:W2:Y:S04]  /*3bf0*/  LDG.E.CONSTANT R7, desc[UR6][R2.64+-0x800] ;  /* 0xfff8000602077981 */ /* 0x000ea8000c1e9900 */
[----:B------:R-:W3:Y:S04]  /*3c00*/  LDG.E.CONSTANT R6, desc[UR6][R2.64] ;  /* 0x0000000602067981 */ /* 0x000ee8000c1e9900 */
[----:B------:R-:W4:Y:S01]  /*3c10*/  LDG.E.CONSTANT R9, desc[UR6][R2.64+0x800] ;  /* 0x0008000602097981 */ /* 0x000f22000c1e9900 */
[----:B0-----:R-:W-:-:S06]  /*3c20*/  IMAD.WIDE.U32 R4, R11, 0x4, R4 ;  /* 0x000000040b047825 */ /* 0x001fcc00078e0004 */
[----:B------:R-:W5:Y:S02]  /*3c30*/  LDG.E.CONSTANT R5, desc[UR6][R4.64] ;  /* 0x0000000604057981 */ /* 0x000f64000c1e9900 */
[----:B-----5:R-:W-:-:S04]  /*3c40*/  FADD R8, R8, R5 ;  /* 0x0000000508087221 */ /* 0x020fc80000000000 */
[----:B--2---:R-:W-:-:S04]  /*3c50*/  FADD R7, R8, R7 ;  /* 0x0000000708077221 */ /* 0x004fc80000000000 */
[----:B---3--:R-:W-:-:S04]  /*3c60*/  FADD R6, R7, R6 ;  /* 0x0000000607067221 */ /* 0x008fc80000000000 */
[----:B----4-:R-:W-:-:S07]  /*3c70*/  FADD R8, R6, R9 ;  /* 0x0000000906087221 */ /* 0x010fce0000000000 */
.L_x_47:
[----:B------:R-:W-:Y:S05]  /*3c80*/  BSYNC.RECONVERGENT B1 ;  /* 0x0000000000017941 */ /* 0x000fea0003800200 */
.L_x_45:
        /* <DEDUP_REMOVED lines=43> */
[----:B0-----:R-:W-:-:S07]  /*3f40*/  FADD R2, R18, R19 ;  /* 0x0000001312027221 */ /* 0x001fce0000000000 */
.L_x_17:
[----:B------:R-:W-:Y:S05]  /*3f50*/  BSYNC.RECONVERGENT B0 ;  /* 0x0000000000007941 */ /* 0x000fea0003800200 */
.L_x_1:
[----:B------:R-:W-:Y:S05]  /*3f60*/  @P0 EXIT ;  /* 0x000000000000094d */ /* 0x000fea0003800000 */
[----:B-1----:R-:W1:Y:S01]  /*3f70*/  LDC.64 R4, c[0x0][0x388] ;  /* 0x0000e200ff047b82 */ /* 0x002e620000000a00 */
[----:B------:R-:W0:Y:S02]  /*3f80*/  LDCU UR4, c[0x0][0x398] ;  /* 0x00007300ff0477ac */ /* 0x000e240008000800 */
[----:B0-23--:R-:W-:-:S05]  /*3f90*/  FADD R3, R2, UR4 ;  /* 0x0000000402037e21 */ /* 0x00dfca0008000000 */
[----:B-1----:R-:W-:Y:S01]  /*3fa0*/  STG.E desc[UR6][R4.64], R3 ;  /* 0x0000000304007986 */ /* 0x002fe2000c101906 */
[----:B------:R-:W-:Y:S05]  /*3fb0*/  EXIT ;  /* 0x000000000000794d */ /* 0x000fea0003800000 */
.L_x_56:
[----:B------:R-:W-:-:S00]  /*3fc0*/  BRA `(.L_x_56) ;  /* 0xfffffffc00fc7947 */ /* 0x000fc0000383ffff */
[----:B------:R-:W-:-:S00]  /*3fd0*/  NOP ;  /* 0x0000000000007918 */ /* 0x000fc00000000000 */
        /* <DEDUP_REMOVED lines=10> */
.L_x_148:


//--------------------- .text._ZN3cub18CUB_300001_SM_10006detail6reduce18DeviceReduceKernelINS2_10policy_hubIfjN4cuda3std3__44plusIvEEE10Policy1000EPfjS9_fNS7_10__identityEEEvT0_PT3_T1_NS0_13GridEvenShareISH_EET2_T4_ --------------------------
	.section	.text._ZN3cub18CUB_300001_SM_10006detail6reduce18DeviceReduceKernelINS2_10policy_hubIfjN4cuda3std3__44plusIvEEE10Policy1000EPfjS9_fNS7_10__identityEEEvT0_PT3_T1_NS0_13GridEvenShareISH_EET2_T4_,"ax",@progbits
	.align	128
        .global         _ZN3cub18CUB_300001_SM_10006detail6reduce18DeviceReduceKernelINS2_10policy_hubIfjN4cuda3std3__44plusIvEEE10Policy1000EPfjS9_fNS7_10__identityEEEvT0_PT3_T1_NS0_13GridEvenShareISH_EET2_T4_
        .type           _ZN3cub18CUB_300001_SM_10006detail6reduce18DeviceReduceKernelINS2_10policy_hubIfjN4cuda3std3__44plusIvEEE10Policy1000EPfjS9_fNS7_10__identityEEEvT0_PT3_T1_NS0_13GridEvenShareISH_EET2_T4_,@function
        .size           _ZN3cub18CUB_300001_SM_10006detail6reduce18DeviceReduceKernelINS2_10policy_hubIfjN4cuda3std3__44plusIvEEE10Policy1000EPfjS9_fNS7_10__identityEEEvT0_PT3_T1_NS0_13GridEvenShareISH_EET2_T4_,(.L_x_149 - _ZN3cub18CUB_300001_SM_10006detail6reduce18DeviceReduceKernelINS2_10policy_hubIfjN4cuda3std3__44plusIvEEE10Policy1000EPfjS9_fNS7_10__identityEEEvT0_PT3_T1_NS0_13GridEvenShareISH_EET2_T4_)
        .other          _ZN3cub18CUB_300001_SM_10006detail6reduce18DeviceReduceKernelINS2_10policy_hubIfjN4cuda3std3__44plusIvEEE10Policy1000EPfjS9_fNS7_10__identityEEEvT0_PT3_T1_NS0_13GridEvenShareISH_EET2_T4_,@"STO_CUDA_ENTRY STV_DEFAULT"
_ZN3cub18CUB_300001_SM_10006detail6reduce18DeviceReduceKernelINS2_10policy_hubIfjN4cuda3std3__44plusIvEEE10Policy1000EPfjS9_fNS7_10__identityEEEvT0_PT3_T1_NS0_13GridEvenShareISH_EET2_T4_:
.text._ZN3cub18CUB_300001_SM_10006detail6reduce18DeviceReduceKernelINS2_10policy_hubIfjN4cuda3std3__44plusIvEEE10Policy1000EPfjS9_fNS7_10__identityEEEvT0_PT3_T1_NS0_13GridEvenShareISH_EET2_T4_:
[----:B------:R-:W-:Y:S01]  /*0000*/  LDC R1, c[0x0][0x37c] ;  /* 0x0000df00ff017b82 */ /* 0x000fe20000000800 */
[----:B------:R-:W0:Y:S01]  /*0010*/  S2R R0, SR_CTAID.X ;  /* 0x0000000000007919 */ /* 0x000e220000002500 */
[----:B------:R-:W1:Y:S01]  /*0020*/  LDCU UR4, c[0x0][0x380] ;  /* 0x00007000ff0477ac */ /* 0x000e620008000800 */
[----:B------:R-:W-:Y:S01]  /*0030*/  BSSY.RECONVERGENT B0, `(.L_x_57) ;  /* 0x00002e0000007945 */ /* 0x000fe20003800200 */
[----:B------:R-:W2:Y:S01]  /*0040*/  LDCU UR5, c[0x0][0x3ac] ;  /* 0x00007580ff0577ac */ /* 0x000ea20008000800 */
[----:B------:R-:W3:Y:S01]  /*0050*/  LDCU.64 UR8, c[0x0][0x358] ;  /* 0x00006b00ff0877ac */ /* 0x000ee20008000a00 */
[----:B-1----:R-:W-:Y:S02]  /*0060*/  ULOP3.LUT UP0, URZ, UR4, 0x7, URZ, 0xc0, !UPT ;  /* 0x0000000704ff7892 */ /* 0x002fe4000f80c0ff */
[----:B--2---:R-:W-:Y:S01]  /*0070*/  USHF.L.U32 UR5, UR5, 0xd, URZ ;  /* 0x0000000d05057899 */ /* 0x004fe200080006ff */
[----:B0-----:R-:W-:-:S06]  /*0080*/  SHF.L.U32 R19, R0, 0xd, RZ ;  /* 0x0000000d00137819 */ /* 0x001fcc00000006ff */
[----:B---3--:R-:W-:Y:S05]  /*0090*/  BRA.U UP0, `(.L_x_58) ;  /* 0x00000015008c7547 */ /* 0x008fea000b800000 */
[----:B------:R-:W0:Y:S02]  /*00a0*/  LDC R22, c[0x0][0x3a8] ;  /* 0x0000ea00ff167b82 */ /* 0x000e240000000800 */
[----:B0-----:R-:W-:-:S05]  /*00b0*/  IMAD R3, R0, -0x2000, R22 ;  /* 0xffffe00000037824 */ /* 0x001fca00078e0216 */
[----:B------:R-:W-:-:S13]  /*00c0*/  ISETP.GT.U32.AND P0, PT, R3, 0x1fff, PT ;  /* 0x00001fff0300780c */ /* 0x000fda0003f04070 */
[----:B------:R-:W-:Y:S05]  /*00d0*/  @P0 BRA `(.L_x_59) ;  /* 0x0000000800bc0947 */ /* 0x000fea0003800000 */
[----:B------:R-:W0:Y:S01]  /*00e0*/  S2R R4, SR_TID.X ;  /* 0x0000000000047919 */ /* 0x000e220000002100 */
[----:B------:R-:W-:Y:S01]  /*00f0*/  BSSY.RECONVERGENT B1, `(.L_x_60) ;  /* 0x000000a000017945 */ /* 0x000fe20003800200 */
[----:B------:R-:W-:Y:S01]  /*0100*/  HFMA2 R2, -RZ, RZ, 0, 0 ;  /* 0x00000000ff027431 */ /* 0x000fe200000001ff */
[----:B0-----:R-:W-:Y:S02]  /*0110*/  ISETP.GE.U32.AND P0, PT, R4, R3, PT ;  /* 0x000000030400720c */ /* 0x001fe40003f06070 */
[----:B------:R-:W-:-:S11]  /*0120*/  MOV R5, R4 ;  /* 0x0000000400057202 */ /* 0x000fd60000000f00 */
[----:B------:R-:W-:Y:S05]  /*0130*/  @P0 BRA `(.L_x_61) ;  /* 0x0000000000140947 */ /* 0x000fea0003800000 */
[----:B------:R-:W0:Y:S01]  /*0140*/  LDC.64 R6, c[0x0][0x380] ;  /* 0x0000e000ff067b82 */ /* 0x000e220000000a00 */
[----:B------:R-:W-:-:S05]  /*0150*/  LEA R5, R0, R4, 0xd ;  /* 0x0000000400057211 */ /* 0x000fca00078e68ff */
[----:B0-----:R-:W-:-:S05]  /*0160*/  IMAD.WIDE.U32 R6, R5, 0x4, R6 ;  /* 0x0000000405067825 */ /* 0x001fca00078e0006 */
[----:B------:R0:W5:Y:S01]  /*0170*/  LDG.E.CONSTANT R2, desc[UR8][R6.64] ;  /* 0x0000000806027981 */ /* 0x000162000c1e9900 */
[----:B------:R-:W-:-:S07]  /*0180*/  IADD3 R5, PT, PT, R4, 0x200, RZ ;  /* 0x0000020004057810 */ /* 0x000fce0007ffe0ff */
.L_x_61:
[----:B------:R-:W-:Y:S05]  /*0190*/  BSYNC.RECONVERGENT B1 ;  /* 0x0000000000017941 */ /* 0x000fea0003800200 */
.L_x_60:
[----:B------:R-:W-:Y:S01]  /*01a0*/  ISETP.GE.U32.AND P0, PT, R5, R3, PT ;  /* 0x000000030500720c */ /* 0x000fe20003f06070 */
[----:B------:R-:W-:-:S12]  /*01b0*/  BSSY.RECONVERGENT B1, `(.L_x_62) ;  /* 0x0000030000017945 */ /* 0x000fd80003800200 */
[----:B------:R-:W-:Y:S05]  /*01c0*/  @P0 BRA `(.L_x_63) ;  /* 0x0000000000b80947 */ /* 0x000fea0003800000 */
[----:B0-----:R-:W-:Y:S01]  /*01d0*/  LOP3.LUT R7, RZ, R5, RZ, 0x33, !PT ;  /* 0x00000005ff077212 */ /* 0x001fe200078e33ff */
[----:B------:R-:W-:Y:S03]  /*01e0*/  BSSY.RECONVERGENT B2, `(.L_x_64) ;  /* 0x0000014000027945 */ /* 0x000fe60003800200 */
[----:B------:R-:W-:-:S04]  /*01f0*/  IADD3 R7, PT, PT, R7, R22, RZ ;  /* 0x0000001607077210 */ /* 0x000fc80007ffe0ff */
[----:B------:R-:W-:Y:S01]  /*0200*/  LOP3.LUT R6, R7, 0x600, RZ, 0xc0, !PT ;  /* 0x0000060007067812 */ /* 0x000fe200078ec0ff */
[----:B------:R-:W-:-:S03]  /*0210*/  IMAD R8, R0, -0x2000, R7 ;  /* 0xffffe00000087824 */ /* 0x000fc600078e0207 */
[----:B------:R-:W-:Y:S02]  /*0220*/  ISETP.NE.AND P0, PT, R6, 0x600, PT ;  /* 0x000006000600780c */ /* 0x000fe40003f05270 */
[----:B------:R-:W-:-:S11]  /*0230*/  ISETP.GE.U32.AND P1, PT, R8, 0x600, PT ;  /* 0x000006000800780c */ /* 0x000fd60003f26070 */
[----:B------:R-:W-:Y:S05]  /*0240*/  @!P0 BRA `(.L_x_65) ;  /* 0x0000000000348947 */ /* 0x000fea0003800000 */
[----:B------:R-:W0:Y:S01]  /*0250*/  LDC.64 R8, c[0x0][0x380] ;  /* 0x0000e000ff087b82 */ /* 0x000e220000000a00 */
[----:B------:R-:W-:Y:S02]  /*0260*/  LEA.HI R6, R7, 0x1, RZ, 0x17 ;  /* 0x0000000107067811 */ /* 0x000fe400078fb8ff */
[----:B------:R-:W-:Y:S02]  /*0270*/  LEA R11, R0, R5, 0xd ;  /* 0x00000005000b7211 */ /* 0x000fe400078e68ff */
[----:B------:R-:W-:-:S04]  /*0280*/  LOP3.LUT R6, R6, 0x3, RZ, 0xc0, !PT ;  /* 0x0000000306067812 */ /* 0x000fc800078ec0ff */
[----:B------:R-:W-:-:S07]  /*0290*/  IADD3 R10, PT, PT, -R6, RZ, RZ ;  /* 0x000000ff060a7210 */ /* 0x000fce0007ffe1ff */
.L_x_66:
[----:B0-----:R-:W-:-:S06]  /*02a0*/  IMAD.WIDE.U32 R6, R11, 0x4, R8 ;  /* 0x000000040b067825 */ /* 0x001fcc00078e0008 */
[----:B------:R-:W2:Y:S01]  /*02b0*/  LDG.E.CONSTANT R7, desc[UR8][R6.64] ;  /* 0x0000000806077981 */ /* 0x000ea2000c1e9900 */
[----:B------:R-:W-:Y:S02]  /*02c0*/  IADD3 R10, PT, PT, R10, 0x1, RZ ;  /* 0x000000010a0a7810 */ /* 0x000fe40007ffe0ff */
[----:B------:R-:W-:Y:S02]  /*02d0*/  IADD3 R5, PT, PT, R5, 0x200, RZ ;  /* 0x0000020005057810 */ /* 0x000fe40007ffe0ff */
[----:B------:R-:W-:Y:S02]  /*02e0*/  ISETP.NE.AND P0, PT, R10, RZ, PT ;  /* 0x000000ff0a00720c */ /* 0x000fe40003f05270 */
[----:B------:R-:W-:Y:S01]  /*02f0*/  IADD3 R11, PT, PT, R11, 0x200, RZ ;  /* 0x000002000b0b7810 */ /* 0x000fe20007ffe0ff */
[----:B--2--5:R-:W-:-:S10]  /*0300*/  FADD R2, R7, R2 ;  /* 0x0000000207027221 */ /* 0x024fd40000000000 */
[----:B------:R-:W-:Y:S05]  /*0310*/  @P0 BRA `(.L_x_66) ;  /* 0xfffffffc00e00947 */ /* 0x000fea000383ffff */
.L_x_65:
[----:B------:R-:W-:Y:S05]  /*0320*/  BSYNC.RECONVERGENT B2 ;  /* 0x0000000000027941 */ /* 0x000fea0003800200 */
.L_x_64:
[----:B------:R-:W-:Y:S05]  /*0330*/  @!P1 BRA `(.L_x_63) ;  /* 0x00000000005c9947 */ /* 0x000fea0003800000 */
[----:B------:R-:W0:Y:S01]  /*0340*/  LDC.64 R6, c[0x0][0x380] ;  /* 0x0000e000ff067b82 */ /* 0x000e220000000a00 */
[----:B------:R-:W-:Y:S02]  /*0350*/  IADD3 R16, PT, PT, R5, 0x400, RZ ;  /* 0x0000040005107810 */ /* 0x000fe40007ffe0ff */
[----:B------:R-:W-:-:S07]  /*0360*/  LEA R5, R0, R5, 0xd ;  /* 0x0000000500057211 */ /* 0x000fce00078e68ff */
.L_x_67:
[C---:B------:R-:W-:Y:S01]  /*0370*/  IADD3 R11, PT, PT, R5.reuse, 0x200, RZ ;  /* 0x00000200050b7810 */ /* 0x040fe20007ffe0ff */
[C---:B0-----:R-:W-:Y:S01]  /*0380*/  IMAD.WIDE.U32 R8, R5.reuse, 0x4, R6 ;  /* 0x0000000405087825 */ /* 0x041fe200078e0006 */
[----:B------:R-:W-:-:S03]  /*0390*/  IADD3 R13, PT, PT, R5, 0x400, RZ ;  /* 0x00000400050d7810 */ /* 0x000fc60007ffe0ff */
[--C-:B------:R-:W-:Y:S01]  /*03a0*/  IMAD.WIDE.U32 R10, R11, 0x4, R6.reuse ;  /* 0x000000040b0a7825 */ /* 0x100fe200078e0006 */
[----:B------:R-:W-:Y:S01]  /*03b0*/  IADD3 R15, PT, PT, R5, 0x600, RZ ;  /* 0x00000600050f7810 */ /* 0x000fe20007ffe0ff */
[----:B------:R-:W2:Y:S02]  /*03c0*/  LDG.E.CONSTANT R9, desc[UR8][R8.64] ;  /* 0x0000000808097981 */ /* 0x000ea4000c1e9900 */
[--C-:B------:R-:W-:Y:S02]  /*03d0*/  IMAD.WIDE.U32 R12, R13, 0x4, R6.reuse ;  /* 0x000000040d0c7825 */ /* 0x100fe400078e0006 */
[----:B------:R-:W3:Y:S02]  /*03e0*/  LDG.E.CONSTANT R11, desc[UR8][R10.64] ;  /* 0x000000080a0b7981 */ /* 0x000ee4000c1e9900 */
[----:B------:R-:W-:Y:S02]  /*03f0*/  IMAD.WIDE.U32 R14, R15, 0x4, R6 ;  /* 0x000000040f0e7825 */ /* 0x000fe400078e0006 */
[----:B------:R-:W4:Y:S04]  /*0400*/  LDG.E.CONSTANT R13, desc[UR8][R12.64] ;  /* 0x000000080c0d7981 */ /* 0x000f28000c1e9900 */
[----:B------:R-:W4:Y:S01]  /*0410*/  LDG.E.CONSTANT R15, desc[UR8][R14.64] ;  /* 0x000000080e0f7981 */ /* 0x000f22000c1e9900 */
[----:B------:R-:W-:-:S02]  /*0420*/  IADD3 R18, PT, PT, R16, 0x400, RZ ;  /* 0x0000040010127810 */ /* 0x000fc40007ffe0ff */
[----:B------:R-:W-:Y:S02]  /*0430*/  IADD3 R16, PT, PT, R16, 0x800, RZ ;  /* 0x0000080010107810 */ /* 0x000fe40007ffe0ff */
[----:B------:R-:W-:Y:S02]  /*0440*/  ISETP.GE.AND P0, PT, R18, R3, PT ;  /* 0x000000031200720c */ /* 0x000fe40003f06270 */
[----:B------:R-:W-:Y:S01]  /*0450*/  IADD3 R5, PT, PT, R5, 0x800, RZ ;  /* 0x0000080005057810 */ /* 0x000fe20007ffe0ff */
[----:B--2--5:R-:W-:-:S04]  /*0460*/  FADD R2, R9, R2 ;  /* 0x0000000209027221 */ /* 0x024fc80000000000 */
[----:B---3--:R-:W-:-:S04]  /*0470*/  FADD R2, R2, R11 ;  /* 0x0000000b02027221 */ /* 0x008fc80000000000 */
[----:B----4-:R-:W-:-:S04]  /*0480*/  FADD R2, R2, R13 ;  /* 0x0000000d02027221 */ /* 0x010fc80000000000 */
[----:B------:R-:W-:Y:S01]  /*0490*/  FADD R2, R2, R15 ;  /* 0x0000000f02027221 */ /* 0x000fe20000000000 */
[----:B------:R-:W-:Y:S06]  /*04a0*/  @!P0 BRA `(.L_x_67) ;  /* 0xfffffffc00b08947 */ /* 0x000fec000383ffff */
.L_x_63:
[----:B------:R-:W-:Y:S05]  /*04b0*/  BSYNC.RECONVERGENT B1 ;  /* 0x0000000000017941 */ /* 0x000fea0003800200 */
.L_x_62:
[----:B------:R-:W-:-:S13]  /*04c0*/  ISETP.GE.U32.AND P0, PT, R3, 0x200, PT ;  /* 0x000002000300780c */ /* 0x000fda0003f06070 */
        /* <DEDUP_REMOVED lines=27> */
[----:B------:R-:W2:Y:S04]  /*0680*/  LDS.128 R8, [UR4+0x20] ;  /* 0x00002004ff087984 */ /* 0x000ea80008000c00 */
[----:B------:R-:W3:Y:S04]  /*0690*/  LDS.128 R4, [UR4+0x30] ;  /* 0x00003004ff047984 */ /* 0x000ee80008000c00 */
[----:B------:R-:W4:Y:S01]  /*06a0*/  LDS.128 R16, [UR4+0x40] ;  /* 0x00004004ff107984 */ /* 0x000f220008000c00 */
[----:B0-----:R-:W-:-:S04]  /*06b0*/  FADD R13, R2, R13 ;  /* 0x0000000d020d7221 */ /* 0x001fc80000000000 */
        /* <DEDUP_REMOVED lines=13> */
[----:B-1----:R-:W-:Y:S01]  /*0790*/  FADD R2, R18, R19 ;  /* 0x0000001312027221 */ /* 0x002fe20000000000 */
[----:B------:R-:W-:Y:S06]  /*07a0*/  BRA `(.L_x_69) ;  /* 0x0000002400a07947 */ /* 0x000fec0003800000 */
.L_x_68:
[----:B------:R-:W-:Y:S01]  /*07b0*/  LOP3.LUT R5, R4, 0x3e0, RZ, 0xc0, !PT ;  /* 0x000003e004057812 */ /* 0x000fe200078ec0ff */
[----:B------:R-:W1:Y:S03]  /*07c0*/  S2R R10, SR_LANEID ;  /* 0x00000000000a7919 */ /* 0x000e660000000000 */
[----:B0-----:R-:W-:Y:S02]  /*07d0*/  IADD3 R6, PT, PT, R5, 0x20, RZ ;  /* 0x0000002005067810 */ /* 0x001fe40007ffe0ff */
[----:B------:R-:W-:Y:S02]  /*07e0*/  LOP3.LUT R8, RZ, R5, RZ, 0x33, !PT ;  /* 0x00000005ff087212 */ /* 0x000fe400078e33ff */
[----:B------:R-:W-:Y:S02]  /*07f0*/  ISETP.GT.U32.AND P0, PT, R6, R3, PT ;  /* 0x000000030600720c */ /* 0x000fe40003f04070 */
[----:B------:R-:W-:-:S04]  /*0800*/  IADD3 R8, PT, PT, R3, R8, RZ ;  /* 0x0000000803087210 */ /* 0x000fc80007ffe0ff */
[----:B------:R-:W-:-:S06]  /*0810*/  SEL R5, R8, 0x1f, P0 ;  /* 0x0000001f08057807 */ /* 0x000fcc0000000000 */
[----:B-----5:R-:W0:Y:S01]  /*0820*/  SHFL.DOWN P0, R6, R2, 0x1, R5 ;  /* 0x0820000002067989 */ /* 0x020e220000000005 */
[----:B-1----:R-:W-:Y:S01]  /*0830*/  ISETP.NE.AND P1, PT, R10, RZ, PT ;  /* 0x000000ff0a00720c */ /* 0x002fe20003f25270 */
[----:B0-----:R-:W-:-:S12]  /*0840*/  @P0 FADD R6, R6, R2 ;  /* 0x0000000206060221 */ /* 0x001fd80000000000 */
        /* <DEDUP_REMOVED lines=18> */
[----:B------:R-:W1:Y:S01]  /*0970*/  S2UR UR5, SR_CgaCtaId ;  /* 0x00000000000579c3 */ /* 0x000e620000008800 */
[----:B------:R-:W-:Y:S01]  /*0980*/  UMOV UR4, 0x400 ;  /* 0x0000040000047882 */ /* 0x000fe20000000000 */
[C---:B------:R-:W-:Y:S02]  /*0990*/  ISETP.GT.U32.AND P2, PT, R3.reuse, 0x20, PT ;  /* 0x000000200300780c */ /* 0x040fe40003f44070 */
[C---:B------:R-:W-:Y:S02]  /*09a0*/  ISETP.GT.U32.AND P3, PT, R3.reuse, 0x40, PT ;  /* 0x000000400300780c */ /* 0x040fe40003f64070 */
[C---:B------:R-:W-:Y:S02]  /*09b0*/  ISETP.GT.U32.AND P1, PT, R3.reuse, 0x60, PT ;  /* 0x000000600300780c */ /* 0x040fe40003f24070 */
[----:B------:R-:W-:Y:S01]  /*09c0*/  ISETP.GT.U32.AND P4, PT, R3, 0xc0, PT ;  /* 0x000000c00300780c */ /* 0x000fe20003f84070 */
[----:B-1----:R-:W-:-:S09]  /*09d0*/  ULEA UR4, UR5, UR4, 0x18 ;  /* 0x0000000405047291 */ /* 0x002fd2000f8ec0ff */
[----:B------:R-:W1:Y:S04]  /*09e0*/  LDS.128 R4, [UR4+0x10] ;  /* 0x00001004ff047984 */ /* 0x000e680008000c00 */
[----:B0-----:R-:W0:Y:S04]  /*09f0*/  LDS.128 R8, [UR4+0x20] ;  /* 0x00002004ff087984 */ /* 0x001e280008000c00 */
[----:B------:R-:W2:Y:S04]  /*0a00*/  LDS.128 R12, [UR4+0x30] ;  /* 0x00003004ff0c7984 */ /* 0x000ea80008000c00 */
[----:B------:R-:W3:Y:S01]  /*0a10*/  LDS.128 R16, [UR4+0x40] ;  /* 0x00004004ff107984 */ /* 0x000ee20008000c00 */
[----:B-1----:R-:W-:Y:S01]  /*0a20*/  @P2 FADD R2, R2, R5 ;  /* 0x0000000502022221 */ /* 0x002fe20000000000 */
[----:B------:R-:W-:-:S03]  /*0a30*/  ISETP.GT.U32.AND P2, PT, R3, 0x80, PT ;  /* 0x000000800300780c */ /* 0x000fc60003f44070 */
[----:B------:R-:W-:Y:S01]  /*0a40*/  @P3 FADD R2, R2, R6 ;  /* 0x0000000602023221 */ /* 0x000fe20000000000 */
[----:B------:R-:W-:-:S03]  /*0a50*/  ISETP.GT.U32.AND P3, PT, R3, 0xa0, PT ;  /* 0x000000a00300780c */ /* 0x000fc60003f64070 */
[----:B------:R-:W-:Y:S01]  /*0a60*/  @P1 FADD R2, R2, R7 ;  /* 0x0000000702021221 */ /* 0x000fe20000000000 */
[----:B------:R-:W-:-:S05]  /*0a70*/  ISETP.GT.U32.AND P1, PT, R3, 0xe0, PT ;  /* 0x000000e00300780c */ /* 0x000fca0003f24070 */
[----:B0-----:R-:W-:Y:S01]  /*0a80*/  @P2 FADD R2, R2, R8 ;  /* 0x0000000802022221 */ /* 0x001fe20000000000 */
[----:B------:R-:W-:-:S03]  /*0a90*/  ISETP.GT.U32.AND P2, PT, R3, 0x100, PT ;  /* 0x000001000300780c */ /* 0x000fc60003f44070 */
[----:B------:R-:W-:Y:S01]  /*0aa0*/  @P3 FADD R2, R2, R9 ;  /* 0x0000000902023221 */ /* 0x000fe20000000000 */
[----:B------:R-:W-:-:S03]  /*0ab0*/  ISETP.GT.U32.AND P3, PT, R3, 0x120, PT ;  /* 0x000001200300780c */ /* 0x000fc60003f64070 */
[----:B------:R-:W-:Y:S01]  /*0ac0*/  @P4 FADD R2, R2, R10 ;  /* 0x0000000a02024221 */ /* 0x000fe20000000000 */
[----:B------:R-:W-:-:S03]  /*0ad0*/  ISETP.GT.U32.AND P4, PT, R3, 0x140, PT ;  /* 0x000001400300780c */ /* 0x000fc60003f84070 */
[----:B------:R-:W-:Y:S01]  /*0ae0*/  @P1 FADD R2, R2, R11 ;  /* 0x0000000b02021221 */ /* 0x000fe20000000000 */
[----:B------:R-:W-:-:S03]  /*0af0*/  ISETP.GT.U32.AND P1, PT, R3, 0x160, PT ;  /* 0x000001600300780c */ /* 0x000fc60003f24070 */
[----:B--2---:R-:W-:Y:S01]  /*0b00*/  @P2 FADD R2, R2, R12 ;  /* 0x0000000c02022221 */ /* 0x004fe20000000000 */
[----:B------:R-:W-:-:S03]  /*0b10*/  ISETP.GT.U32.AND P2, PT, R3, 0x180, PT ;  /* 0x000001800300780c */ /* 0x000fc60003f44070 */
[----:B------:R-:W-:Y:S01]  /*0b20*/  @P3 FADD R2, R2, R13 ;  /* 0x0000000d02023221 */ /* 0x000fe20000000000 */
[----:B------:R-:W-:-:S03]  /*0b30*/  ISETP.GT.U32.AND P3, PT, R3, 0x1a0, PT ;  /* 0x000001a00300780c */ /* 0x000fc60003f64070 */
[----:B------:R-:W-:Y:S01]  /*0b40*/  @P4 FADD R2, R2, R14 ;  /* 0x0000000e02024221 */ /* 0x000fe20000000000 */
[----:B------:R-:W-:-:S03]  /*0b50*/  ISETP.GT.U32.AND P4, PT, R3, 0x1c0, PT ;  /* 0x000001c00300780c */ /* 0x000fc60003f84070 */
[----:B------:R-:W-:Y:S01]  /*0b60*/  @P1 FADD R2, R2, R15 ;  /* 0x0000000f02021221 */ /* 0x000fe20000000000 */
[----:B------:R-:W-:-:S03]  /*0b70*/  ISETP.GT.U32.AND P1, PT, R3, 0x1e0, PT ;  /* 0x000001e00300780c */ /* 0x000fc60003f24070 */
[----:B---3--:R-:W-:-:S04]  /*0b80*/  @P2 FADD R2, R2, R16 ;  /* 0x0000001002022221 */ /* 0x008fc80000000000 */
[----:B------:R-:W-:-:S04]  /*0b90*/  @P3 FADD R2, R2, R17 ;  /* 0x0000001102023221 */ /* 0x000fc80000000000 */
[----:B------:R-:W-:-:S04]  /*0ba0*/  @P4 FADD R2, R2, R18 ;  /* 0x0000001202024221 */ /* 0x000fc80000000000 */
[----:B------:R-:W-:Y:S01]  /*0bb0*/  @P1 FADD R2, R2, R19 ;  /* 0x0000001302021221 */ /* 0x000fe20000000000 */
[----:B------:R-:W-:Y:S06]  /*0bc0*/  BRA `(.L_x_69) ;  /* 0x0000002000987947 */ /* 0x000fec0003800000 */
.L_x_59:
[----:B------:R-:W0:Y:S01]  /*0bd0*/  S2R R18, SR_TID.X ;  /* 0x0000000000127919 */ /* 0x000e220000002100 */
[----:B------:R-:W1:Y:S02]  /*0be0*/  LDCU.64 UR6, c[0x0][0x380] ;  /* 0x00007000ff0677ac */ /* 0x000e640008000a00 */
[----:B-1----:R-:W-:Y:S02]  /*0bf0*/  MOV R12, UR6 ;  /* 0x00000006000c7c02 */ /* 0x002fe40008000f00 */
[----:B------:R-:W-:Y:S02]  /*0c00*/  MOV R13, UR7 ;  /* 0x00000007000d7c02 */ /* 0x000fe40008000f00 */
[----:B0-----:R-:W-:-:S05]  /*0c10*/  LEA R27, R18, R19, 0x1 ;  /* 0x00000013121b7211 */ /* 0x001fca00078e08ff */
[----:B------:R-:W-:-:S05]  /*0c20*/  IMAD.WIDE.U32 R26, R27, 0x4, R12 ;  /* 0x000000041b1a7825 */ /* 0x000fca00078e000c */
        /* <DEDUP_REMOVED lines=8> */
[----:B------:R-:W-:Y:S01]  /*0cb0*/  ISETP.GE.U32.AND P0, PT, R3, UR5, PT ;  /* 0x0000000503007c0c */ /* 0x000fe2000bf06070 */
[----:B--2---:R-:W-:Y:S01]  /*0cc0*/  FADD R4, R4, R5 ;  /* 0x0000000504047221 */ /* 0x004fe20000000000 */
[----:B---3--:R-:W-:Y:S01]  /*0cd0*/  FADD R7, R6, R7 ;  /* 0x0000000706077221 */ /* 0x008fe20000000000 */
[----:B----4-:R-:W-:-:S03]  /*0ce0*/  FADD R8, R8, R9 ;  /* 0x0000000908087221 */ /* 0x010fc60000000000 */
[----:B------:R-:W-:Y:S01]  /*0cf0*/  FADD R4, R4, R7 ;  /* 0x0000000704047221 */ /* 0x000fe20000000000 */
[----:B-----5:R-:W-:Y:S01]  /*0d00*/  FADD R11, R10, R11 ;  /* 0x0000000b0a0b7221 */ /* 0x020fe20000000000 */
[----:B------:R-:W-:-:S03]  /*0d10*/  FADD R14, R14, R15 ;  /* 0x0000000f0e0e7221 */ /* 0x000fc60000000000 */
        /* <DEDUP_REMOVED lines=10> */
[----:B------:R-:W-:Y:S01]  /*0dc0*/  IADD3 R19, PT, PT, R19, UR5, RZ ;  /* 0x0000000513137c10 */ /* 0x000fe2000fffe0ff */
[----:B------:R-:W-:Y:S01]  /*0dd0*/  UMOV UR4, URZ ;  /* 0x000000ff00047c82 */ /* 0x000fe20008000000 */
[----:B------:R-:W-:Y:S02]  /*0de0*/  IADD3 R20, PT, PT, R22, -0x2000, RZ ;  /* 0xffffe00016147810 */ /* 0x000fe40007ffe0ff */
[C---:B------:R-:W-:Y:S02]  /*0df0*/  IADD3 R21, PT, PT, R19.reuse, 0x200, RZ ;  /* 0x0000020013157810 */ /* 0x040fe40007ffe0ff */
[C---:B------:R-:W-:Y:S02]  /*0e00*/  ISETP.GT.U32.AND P0, PT, R19.reuse, R20, PT ;  /* 0x000000141300720c */ /* 0x040fe40003f04070 */
[----:B------:R-:W-:Y:S02]  /*0e10*/  IADD3 R23, PT, PT, R19, R18, RZ ;  /* 0x0000001213177210 */ /* 0x000fe40007ffe0ff */
[----:B------:R-:W-:-:S09]  /*0e20*/  MOV R25, R19 ;  /* 0x0000001300197202 */ /* 0x000fd20000000f00 */
[----:B------:R-:W-:Y:S05]  /*0e30*/  @P0 BRA `(.L_x_71) ;  /* 0x0000000000940947 */ /* 0x000fea0003800000 */
[----:B------:R-:W0:Y:S08]  /*0e40*/  LDC R22, c[0x0][0x3a8] ;  /* 0x0000ea00ff167b82 */ /* 0x000e300000000800 */
[----:B------:R-:W1:Y:S02]  /*0e50*/  LDC.64 R12, c[0x0][0x380] ;  /* 0x0000e000ff0c7b82 */ /* 0x000e640000000a00 */
.L_x_72:
[----:B------:R-:W-:-:S05]  /*0e60*/  LEA R15, R18, R25, 0x1 ;  /* 0x00000019120f7211 */ /* 0x000fca00078e08ff */
[----:B-1----:R-:W-:-:S05]  /*0e70*/  IMAD.WIDE.U32 R14, R15, 0x4, R12 ;  /* 0x000000040f0e7825 */ /* 0x002fca00078e000c */
[----:B------:R-:W2:Y:S04]  /*0e80*/  LDG.E.64.CONSTANT R4, desc[UR8][R14.64] ;  /* 0x000000080e047981 */ /* 0x000ea8000c1e9b00 */
[----:B------:R-:W3:Y:S04]  /*0e90*/  LDG.E.64.CONSTANT R6, desc[UR8][R14.64+0x1000] ;  /* 0x001000080e067981 */ /* 0x000ee8000c1e9b00 */
[----:B------:R-:W4:Y:S04]  /*0ea0*/  LDG.E.64.CONSTANT R2, desc[UR8][R14.64+0x2000] ;  /* 0x002000080e027981 */ /* 0x000f28000c1e9b00 */
[----:B------:R-:W5:Y:S01]  /*0eb0*/  LDG.E.64.CONSTANT R10, desc[UR8][R14.64+0x6000] ;  /* 0x006000080e0a7981 */ /* 0x000f62000c1e9b00 */
[----:B--2---:R-:W-:-:S03]  /*0ec0*/  FADD R24, R4, R17 ;  /* 0x0000001104187221 */ /* 0x004fc60000000000 */
[----:B------:R-:W5:Y:S01]  /*0ed0*/  LDG.E.64.CONSTANT R16, desc[UR8][R14.64+0x7000] ;  /* 0x007000080e107981 */ /* 0x000f62000c1e9b00 */
[----:B---3--:R-:W-:-:S03]  /*0ee0*/  FADD R9, R5, R6 ;  /* 0x0000000605097221 */ /* 0x008fc60000000000 */
[----:B------:R-:W2:Y:S01]  /*0ef0*/  LDG.E.64.CONSTANT R4, desc[UR8][R14.64+0x3000] ;  /* 0x003000080e047981 */ /* 0x000ea2000c1e9b00 */
[----:B----4-:R-:W-:Y:S01]  /*0f00*/  FADD R2, R7, R2 ;  /* 0x0000000207027221 */ /* 0x010fe20000000000 */
[----:B------:R-:W-:Y:S02]  /*0f10*/  FADD R24, R24, R9 ;  /* 0x0000000918187221 */ /* 0x000fe40000000000 */
[----:B------:R-:W3:Y:S04]  /*0f20*/  LDG.E.64.CONSTANT R6, desc[UR8][R14.64+0x4000] ;  /* 0x004000080e067981 */ /* 0x000ee8000c1e9b00 */
[----:B------:R-:W4:Y:S01]  /*0f30*/  LDG.E.64.CONSTANT R8, desc[UR8][R14.64+0x5000] ;  /* 0x005000080e087981 */ /* 0x000f22000c1e9b00 */
[----:B--2---:R-:W-:-:S04]  /*0f40*/  FADD R3, R3, R4 ;  /* 0x0000000403037221 */ /* 0x004fc80000000000 */
[----:B------:R-:W-:Y:S01]  /*0f50*/  FADD R3, R2, R3 ;  /* 0x0000000302037221 */ /* 0x000fe20000000000 */
[----:B0-----:R-:W-:Y:S01]  /*0f60*/  IADD3 R2, PT, PT, -R25, R22, RZ ;  /* 0x0000001619027210 */ /* 0x001fe20007ffe1ff */
[----:B---3--:R-:W-:Y:S01]  /*0f70*/  FADD R4, R5, R6 ;  /* 0x0000000605047221 */ /* 0x008fe20000000000 */
[----:B-----5:R-:W-:Y:S01]  /*0f80*/  FADD R11, R11, R16 ;  /* 0x000000100b0b7221 */ /* 0x020fe20000000000 */
[----:B----4-:R-:W-:Y:S01]  /*0f90*/  FADD R7, R7, R8 ;  /* 0x0000000807077221 */ /* 0x010fe20000000000 */
[----:B------:R-:W-:Y:S01]  /*0fa0*/  FADD R8, R9, R10 ;  /* 0x0000000a09087221 */ /* 0x000fe20000000000 */
[----:B------:R-:W-:Y:S02]  /*0fb0*/  ISETP.GE.U32.AND P0, PT, R2, UR5, PT ;  /* 0x0000000502007c0c */ /* 0x000fe4000bf06070 */
[----:B------:R-:W-:Y:S01]  /*0fc0*/  FADD R4, R4, R7 ;  /* 0x0000000704047221 */ /* 0x000fe20000000000 */
[----:B------:R-:W-:Y:S01]  /*0fd0*/  FADD R11, R8, R11 ;  /* 0x0000000b080b7221 */ /* 0x000fe20000000000 */
[----:B------:R-:W-:-:S03]  /*0fe0*/  FADD R3, R24, R3 ;  /* 0x0000000318037221 */ /* 0x000fc60000000000 */
[----:B------:R-:W-:-:S04]  /*0ff0*/  FADD R4, R4, R11 ;  /* 0x0000000b04047221 */ /* 0x000fc80000000000 */
[----:B------:R-:W-:-:S04]  /*1000*/  FADD R3, R3, R4 ;  /* 0x0000000403037221 */ /* 0x000fc80000000000 */
[----:B------:R-:W-:Y:S01]  /*1010*/  FADD R17, R17, R3 ;  /* 0x0000000311117221 */ /* 0x000fe20000000000 */
[----:B------:R-:W-:Y:S06]  /*1020*/  @!P0 BRA `(.L_x_70) ;  /* 0x0000000000f48947 */ /* 0x000fec0003800000 */
[----:B------:R-:W-:Y:S01]  /*1030*/  IADD3 R25, PT, PT, R25, UR5, RZ ;  /* 0x0000000519197c10 */ /* 0x000fe2000fffe0ff */
[----:B------:R-:W-:Y:S01]  /*1040*/  UIADD3 UR4, UPT, UPT, UR4, 0x1, URZ ;  /* 0x0000000104047890 */ /* 0x000fe2000fffe0ff */
[----:B------:R-:W-:Y:S02]  /*1050*/  IADD3 R21, PT, PT, R21, UR5, RZ ;  /* 0x0000000515157c10 */ /* 0x000fe4000fffe0ff */
[----:B------:R-:W-:Y:S02]  /*1060*/  ISETP.GT.U32.AND P0, PT, R25, R20, PT ;  /* 0x000000141900720c */ /* 0x000fe40003f04070 */
[----:B------:R-:W-:-:S11]  /*1070*/  IADD3 R23, PT, PT, R23, UR5, RZ ;  /* 0x0000000517177c10 */ /* 0x000fd6000fffe0ff */
[----:B------:R-:W-:Y:S05]  /*1080*/  @!P0 BRA `(.L_x_72) ;  /* 0xfffffffc00748947 */ /* 0x000fea000383ffff */
.L_x_71:
[----:B------:R-:W-:-:S13]  /*1090*/  ISETP.GE.U32.AND P0, PT, R25, R22, PT ;  /* 0x000000161900720c */ /* 0x000fda0003f06070 */
[----:B------:R-:W-:Y:S05]  /*10a0*/  @P0 BRA `(.L_x_70) ;  /* 0x0000000000d40947 */ /* 0x000fea0003800000 */
[----:B------:R-:W-:Y:S01]  /*10b0*/  IADD3 R3, PT, PT, -R25, R22, RZ ;  /* 0x0000001619037210 */ /* 0x000fe20007ffe1ff */
[----:B------:R-:W-:Y:S03]  /*10c0*/  BSSY.RECONVERGENT B1, `(.L_x_70) ;  /* 0x0000033000017945 */ /* 0x000fe60003800200 */
[----:B------:R-:W-:-:S13]  /*10d0*/  ISETP.GE.AND P0, PT, R18, R3, PT ;  /* 0x000000031200720c */ /* 0x000fda0003f06270 */
[----:B------:R-:W-:Y:S05]  /*10e0*/  @P0 BRA `(.L_x_73) ;  /* 0x0000000000c00947 */ /* 0x000fea0003800000 */
[----:B------:R-:W0:Y:S01]  /*10f0*/  LDC R2, c[0x0][0x3ac] ;  /* 0x0000eb00ff027b82 */ /* 0x000e220000000800 */
[----:B------:R-:W-:Y:S01]  /*1100*/  LOP3.LUT R5, RZ, R18, RZ, 0x33, !PT ;  /* 0x00000012ff057212 */ /* 0x000fe200078e33ff */
[----:B------:R-:W-:Y:S03]  /*1110*/  BSSY.RECONVERGENT B2, `(.L_x_74) ;  /* 0x0000016000027945 */ /* 0x000fe60003800200 */
[----:B------:R-:W-:-:S04]  /*1120*/  IADD3 R22, PT, PT, R5, R22, RZ ;  /* 0x0000001605167210 */ /* 0x000fc80007ffe0ff */
[----:B------:R-:W-:Y:S02]  /*1130*/  LOP3.LUT R4, R22, 0x600, RZ, 0xc0, !PT ;  /* 0x0000060016047812 */ /* 0x000fe400078ec0ff */
[----:B------:R-:W-:Y:S02]  /*1140*/  IADD3 R19, PT, PT, -R19, R22, RZ ;  /* 0x0000001613137210 */ /* 0x000fe40007ffe1ff */
[----:B------:R-:W-:Y:S02]  /*1150*/  ISETP.NE.AND P0, PT, R4, 0x600, PT ;  /* 0x000006000400780c */ /* 0x000fe40003f05270 */
[----:B------:R-:W-:Y:S01]  /*1160*/  LEA.HI R22, R22, 0x1, RZ, 0x17 ;  /* 0x0000000116167811 */ /* 0x000fe200078fb8ff */
[----:B0-----:R-:W-:-:S04]  /*1170*/  IMAD R2, R2, UR4, RZ ;  /* 0x0000000402027c24 */ /* 0x001fc8000f8e02ff */
[----:B------:R-:W-:-:S05]  /*1180*/  IMAD R2, R2, -0x2000, R19 ;  /* 0xffffe00002027824 */ /* 0x000fca00078e0213 */
[----:B------:R-:W-:Y:S02]  /*1190*/  ISETP.GE.U32.AND P1, PT, R2, 0x600, PT ;  /* 0x000006000200780c */ /* 0x000fe40003f26070 */
[----:B------:R-:W-:Y:S01]  /*11a0*/  MOV R2, R18 ;  /* 0x0000001200027202 */ /* 0x000fe20000000f00 */
[----:B------:R-:W-:Y:S10]  /*11b0*/  @!P0 BRA `(.L_x_75) ;  /* 0x00000000002c8947 */ /* 0x000ff40003800000 */
[----:B------:R-:W-:Y:S02]  /*11c0*/  LOP3.LUT R22, R22, 0x3, RZ, 0xc0, !PT ;  /* 0x0000000316167812 */ /* 0x000fe400078ec0ff */
[----:B------:R-:W-:Y:S02]  /*11d0*/  MOV R2, R18 ;  /* 0x0000001200027202 */ /* 0x000fe40000000f00 */
[----:B------:R-:W-:-:S07]  /*11e0*/  IADD3 R22, PT, PT, -R22, RZ, RZ ;  /* 0x000000ff16167210 */ /* 0x000fce0007ffe1ff */
.L_x_76:
[----:B------:R-:W-:-:S06]  /*11f0*/  IMAD.WIDE.U32 R4, R23, 0x4, R12 ;  /* 0x0000000417047825 */ /* 0x000fcc00078e000c */
[----:B------:R-:W2:Y:S01]  /*1200*/  LDG.E.CONSTANT R4, desc[UR8][R4.64] ;  /* 0x0000000804047981 */ /* 0x000ea2000c1e9900 */
[----:B------:R-:W-:Y:S02]  /*1210*/  IADD3 R22, PT, PT, R22, 0x1, RZ ;  /* 0x0000000116167810 */ /* 0x000fe40007ffe0ff */
[----:B------:R-:W-:Y:S02]  /*1220*/  IADD3 R2, PT, PT, R2, 0x200, RZ ;  /* 0x0000020002027810 */ /* 0x000fe40007ffe0ff */
[----:B------:R-:W-:Y:S02]  /*1230*/  ISETP.NE.AND P0, PT, R22, RZ, PT ;  /* 0x000000ff1600720c */ /* 0x000fe40003f05270 */
[----:B------:R-:W-:Y:S01]  /*1240*/  IADD3 R23, PT, PT, R23, 0x200, RZ ;  /* 0x0000020017177810 */ /* 0x000fe20007ffe0ff */
[----:B--2---:R-:W-:-:S10]  /*1250*/  FADD R17, R4, R17 ;  /* 0x0000001104117221 */ /* 0x004fd40000000000 */
[----:B------:R-:W-:Y:S05]  /*1260*/  @P0 BRA `(.L_x_76) ;  /* 0xfffffffc00e00947 */ /* 0x000fea000383ffff */
.L_x_75:
[----:B------:R-:W-:Y:S05]  /*1270*/  BSYNC.RECONVERGENT B2 ;  /* 0x0000000000027941 */ /* 0x000fea0003800200 */
.L_x_74:
[----:B------:R-:W-:Y:S05]  /*1280*/  @!P1 BRA `(.L_x_73) ;  /* 0x0000000000589947 */ /* 0x000fea0003800000 */
[C---:B------:R-:W-:Y:S02]  /*1290*/  IADD3 R21, PT, PT, R2.reuse, R21, RZ ;  /* 0x0000001502157210 */ /* 0x040fe40007ffe0ff */
[----:B------:R-:W-:-:S07]  /*12a0*/  IADD3 R2, PT, PT, R2, 0x400, RZ ;  /* 0x0000040002027810 */ /* 0x000fce0007ffe0ff */
.L_x_77:
[C---:B------:R-:W-:Y:S01]  /*12b0*/  IADD3 R5, PT, PT, R21.reuse, -0x200, RZ ;  /* 0xfffffe0015057810 */ /* 0x040fe20007ffe0ff */
[C---:B------:R-:W-:Y:S01]  /*12c0*/  IMAD.WIDE.U32 R6, R21.reuse, 0x4, R12 ;  /* 0x0000000415067825 */ /* 0x040fe200078e000c */
        /* <DEDUP_REMOVED lines=8> */
[----:B------:R-:W5:Y:S01]  /*1350*/  LDG.E.CONSTANT R10, desc[UR8][R10.64] ;  /* 0x000000080a0a7981 */ /* 0x000f62000c1e9900 */
[----:B------:R-:W-:-:S04]  /*1360*/  IADD3 R14, PT, PT, R2, 0x400, RZ ;  /* 0x00000400020e7810 */ /* 0x000fc80007ffe0ff */
[----:B------:R-:W-:Y:S02]  /*1370*/  ISETP.GE.AND P0, PT, R14, R3, PT ;  /* 0x000000030e00720c */ /* 0x000fe40003f06270 */
[----:B------:R-:W-:Y:S02]  /*1380*/  IADD3 R2, PT, PT, R2, 0x800, RZ ;  /* 0x0000080002027810 */ /* 0x000fe40007ffe0ff */
[----:B------:R-:W-:Y:S01]  /*1390*/  IADD3 R21, PT, PT, R21, 0x800, RZ ;  /* 0x0000080015157810 */ /* 0x000fe20007ffe0ff */
[----:B---3--:R-:W-:-:S04]  /*13a0*/  FADD R17, R4, R17 ;  /* 0x0000001104117221 */ /* 0x008fc80000000000 */
[----:B--2---:R-:W-:-:S04]  /*13b0*/  FADD R17, R17, R6 ;  /* 0x0000000611117221 */ /* 0x004fc80000000000 */
[----:B----4-:R-:W-:-:S04]  /*13c0*/  FADD R17, R17, R8 ;  /* 0x0000000811117221 */ /* 0x010fc80000000000 */
[----:B-----5:R-:W-:Y:S01]  /*13d0*/  FADD R17, R17, R10 ;  /* 0x0000000a11117221 */ /* 0x020fe20000000000 */
[----:B------:R-:W-:Y:S06]  /*13e0*/  @!P0 BRA `(.L_x_77) ;  /* 0xfffffffc00b08947 */ /* 0x000fec000383ffff */
.L_x_73:
[----:B------:R-:W-:Y:S05]  /*13f0*/  BSYNC.RECONVERGENT B1 ;  /* 0x0000000000017941 */ /* 0x000fea0003800200 */
.L_x_70:
        /* <DEDUP_REMOVED lines=27> */
[----:B--2---:R-:W2:Y:S04]  /*15b0*/  LDS.128 R4, [UR4+0x30] ;  /* 0x00003004ff047984 */ /* 0x004ea80008000c00 */
[----:B------:R-:W3:Y:S01]  /*15c0*/  LDS.128 R16, [UR4+0x40] ;  /* 0x00004004ff107984 */ /* 0x000ee20008000c00 */
        /* <DEDUP_REMOVED lines=14> */
[----:B------:R-:W-:Y:S01]  /*16b0*/  FADD R2, R18, R19 ;  /* 0x0000001312027221 */ /* 0x000fe20000000000 */
[----:B------:R-:W-:Y:S06]  /*16c0*/  BRA `(.L_x_69) ;  /* 0x0000001400d87947 */ /* 0x000fec0003800000 */
.L_x_58:
[----:B------:R-:W0:Y:S02]  /*16d0*/  LDCU UR6, c[0x0][0x3a8] ;  /* 0x00007500ff0677ac */ /* 0x000e240008000800 */
[----:B0-----:R-:W-:-:S04]  /*16e0*/  IADD3 R3, PT, PT, -R19, UR6, RZ ;  /* 0x0000000613037c10 */ /* 0x001fc8000fffe1ff */
        /* <DEDUP_REMOVED lines=9> */
[----:B------:R-:W-:-:S05]  /*1780*/  IADD3 R5, PT, PT, R19, R4, RZ ;  /* 0x0000000413057210 */ /* 0x000fca0007ffe0ff */
[----:B0-----:R-:W-:-:S05]  /*1790*/  IMAD.WIDE.U32 R6, R5, 0x4, R6 ;  /* 0x0000000405067825 */ /* 0x001fca00078e0006 */
[----:B------:R0:W5:Y:S01]  /*17a0*/  LDG.E.CONSTANT R2, desc[UR8][R6.64] ;  /* 0x0000000806027981 */ /* 0x000162000c1e9900 */
[----:B------:R-:W-:-:S07]  /*17b0*/  IADD3 R10, PT, PT, R4, 0x200, RZ ;  /* 0x00000200040a7810 */ /* 0x000fce0007ffe0ff */
.L_x_80:
[----:B------:R-:W-:Y:S05]  /*17c0*/  BSYNC.RECONVERGENT B1 ;  /* 0x0000000000017941 */ /* 0x000fea0003800200 */
.L_x_79:
[----:B------:R-:W-:Y:S01]  /*17d0*/  ISETP.GE.U32.AND P0, PT, R10, R3, PT ;  /* 0x000000030a00720c */ /* 0x000fe20003f06070 */
[----:B------:R-:W-:-:S12]  /*17e0*/  BSSY.RECONVERGENT B1, `(.L_x_81) ;  /* 0x0000030000017945 */ /* 0x000fd80003800200 */
[----:B------:R-:W-:Y:S05]  /*17f0*/  @P0 BRA `(.L_x_82) ;  /* 0x0000000000b80947 */ /* 0x000fea0003800000 */
[----:B------:R-:W-:Y:S01]  /*1800*/  LOP3.LUT R5, RZ, R10, RZ, 0x33, !PT ;  /* 0x0000000aff057212 */ /* 0x000fe200078e33ff */
[----:B------:R-:W-:Y:S03]  /*1810*/  BSSY.RECONVERGENT B2, `(.L_x_83) ;  /* 0x0000014000027945 */ /* 0x000fe60003800200 */
[----:B0-----:R-:W-:-:S04]  /*1820*/  IADD3 R6, PT, PT, R5, UR6, RZ ;  /* 0x0000000605067c10 */ /* 0x001fc8000fffe0ff */
[----:B------:R-:W-:Y:S02]  /*1830*/  LOP3.LUT R5, R6, 0x600, RZ, 0xc0, !PT ;  /* 0x0000060006057812 */ /* 0x000fe400078ec0ff */
[----:B------:R-:W-:Y:S02]  /*1840*/  IADD3 R7, PT, PT, -R19, R6, RZ ;  /* 0x0000000613077210 */ /* 0x000fe40007ffe1ff */
[----:B------:R-:W-:Y:S02]  /*1850*/  ISETP.NE.AND P0, PT, R5, 0x600, PT ;  /* 0x000006000500780c */ /* 0x000fe40003f05270 */
[----:B------:R-:W-:-:S11]  /*1860*/  ISETP.GE.U32.AND P1, PT, R7, 0x600, PT ;  /* 0x000006000700780c */ /* 0x000fd60003f26070 */
[----:B------:R-:W-:Y:S05]  /*1870*/  @!P0 BRA `(.L_x_84) ;  /* 0x0000000000348947 */ /* 0x000fea0003800000 */
[----:B------:R-:W0:Y:S01]  /*1880*/  LDC.64 R8, c[0x0][0x380] ;  /* 0x0000e000ff087b82 */ /* 0x000e220000000a00 */
[----:B------:R-:W-:Y:S02]  /*1890*/  LEA.HI R5, R6, 0x1, RZ, 0x17 ;  /* 0x0000000106057811 */ /* 0x000fe400078fb8ff */
[----:B------:R-:W-:Y:S02]  /*18a0*/  IADD3 R11, PT, PT, R19, R10, RZ ;  /* 0x0000000a130b7210 */ /* 0x000fe40007ffe0ff */
[----:B------:R-:W-:-:S04]  /*18b0*/  LOP3.LUT R5, R5, 0x3, RZ, 0xc0, !PT ;  /* 0x0000000305057812 */ /* 0x000fc800078ec0ff */
[----:B------:R-:W-:-:S07]  /*18c0*/  IADD3 R5, PT, PT, -R5, RZ, RZ ;  /* 0x000000ff05057210 */ /* 0x000fce0007ffe1ff */
.L_x_85:
        /* <DEDUP_REMOVED lines=8> */
.L_x_84:
[----:B------:R-:W-:Y:S05]  /*1950*/  BSYNC.RECONVERGENT B2 ;  /* 0x0000000000027941 */ /* 0x000fea0003800200 */
.L_x_83:
[----:B------:R-:W-:Y:S05]  /*1960*/  @!P1 BRA `(.L_x_82) ;  /* 0x00000000005c9947 */ /* 0x000fea0003800000 */
[----:B------:R-:W0:Y:S01]  /*1970*/  LDC.64 R6, c[0x0][0x380] ;  /* 0x0000e000ff067b82 */ /* 0x000e220000000a00 */
[----:B------:R-:W-:Y:S02]  /*1980*/  IADD3 R19, PT, PT, R19, R10, RZ ;  /* 0x0000000a13137210 */ /* 0x000fe40007ffe0ff */
[----:B------:R-:W-:-:S07]  /*1990*/  IADD3 R5, PT, PT, R10, 0x400, RZ ;  /* 0x000004000a057810 */ /* 0x000fce0007ffe0ff */
.L_x_86:
        /* <DEDUP_REMOVED lines=20> */
.L_x_82:
[----:B------:R-:W-:Y:S05]  /*1ae0*/  BSYNC.RECONVERGENT B1 ;  /* 0x0000000000017941 */ /* 0x000fea0003800200 */
.L_x_81:
        /* <DEDUP_REMOVED lines=45> */
[----:B----4-:R-:W-:Y:S01]  /*1dc0*/  FADD R2, R18, R19 ;  /* 0x0000001312027221 */ /* 0x010fe20000000000 */
[----:B------:R-:W-:Y:S06]  /*1dd0*/  BRA `(.L_x_69) ;  /* 0x0000001000147947 */ /* 0x000fec0003800000 */
.L_x_87:
[----:B------:R-:W-:Y:S01]  /*1de0*/  LOP3.LUT R5, R4, 0x3e0, RZ, 0xc0, !PT ;  /* 0x000003e004057812 */ /* 0x000fe200078ec0ff */
[----:B------:R-:W1:Y:S03]  /*1df0*/  S2R R10, SR_LANEID ;  /* 0x00000000000a7919 */ /* 0x000e660000000000 */
[----:B0-----:R-:W-:Y:S02]  /*1e00*/  IADD3 R6, PT, PT, R5, 0x20, RZ ;  /* 0x0000002005067810 */ /* 0x001fe40007ffe0ff */
[----:B------:R-:W-:Y:S02]  /*1e10*/  LOP3.LUT R8, RZ, R5, RZ, 0x33, !PT ;  /* 0x00000005ff087212 */ /* 0x000fe400078e33ff */
[-C--:B------:R-:W-:Y:S02]  /*1e20*/  ISETP.GT.U32.AND P0, PT, R6, R3.reuse, PT ;  /* 0x000000030600720c */ /* 0x080fe40003f04070 */
        /* <DEDUP_REMOVED lines=61> */
.L_x_78:
[----:B------:R-:W0:Y:S01]  /*2200*/  S2R R6, SR_TID.X ;  /* 0x0000000000067919 */ /* 0x000e220000002100 */
[----:B------:R-:W1:Y:S02]  /*2210*/  LDCU.64 UR10, c[0x0][0x380] ;  /* 0x00007000ff0a77ac */ /* 0x000e640008000a00 */
[----:B-1----:R-:W-:Y:S02]  /*2220*/  MOV R4, UR10 ;  /* 0x0000000a00047c02 */ /* 0x002fe40008000f00 */
[----:B------:R-:W-:Y:S02]  /*2230*/  MOV R5, UR11 ;  /* 0x0000000b00057c02 */ /* 0x000fe40008000f00 */
[----:B0-----:R-:W-:-:S05]  /*2240*/  IADD3 R9, PT, PT, R19, R6, RZ ;  /* 0x0000000613097210 */ /* 0x001fca0007ffe0ff */
[----:B------:R-:W-:-:S05]  /*2250*/  IMAD.WIDE.U32 R8, R9, 0x4, R4 ;  /* 0x0000000409087825 */ /* 0x000fca00078e0004 */
        /* <DEDUP_REMOVED lines=16> */
[----:B------:R-:W-:Y:S01]  /*2360*/  ISETP.GE.U32.AND P0, PT, R3, UR5, PT ;  /* 0x0000000503007c0c */ /* 0x000fe2000bf06070 */
        /* <DEDUP_REMOVED lines=16> */
[----:B------:R-:W-:Y:S01]  /*2470*/  UIADD3 UR7, UPT, UPT, UR6, -0x2000, URZ ;  /* 0xffffe00006077890 */ /* 0x000fe2000fffe0ff */
[----:B------:R-:W-:Y:S01]  /*2480*/  IADD3 R19, PT, PT, R19, UR5, RZ ;  /* 0x0000000513137c10 */ /* 0x000fe2000fffe0ff */
[----:B------:R-:W-:-:S03]  /*2490*/  UMOV UR4, URZ ;  /* 0x000000ff00047c82 */ /* 0x000fc60008000000 */
[C---:B------:R-:W-:Y:S02]  /*24a0*/  IADD3 R7, PT, PT, R19.reuse, 0x200, RZ ;  /* 0x0000020013077810 */ /* 0x040fe40007ffe0ff */
[C---:B------:R-:W-:Y:S02]  /*24b0*/  ISETP.GT.U32.AND P0, PT, R19.reuse, UR7, PT ;  /* 0x0000000713007c0c */ /* 0x040fe4000bf04070 */
[----:B------:R-:W-:-:S11]  /*24c0*/  IADD3 R9, PT, PT, R19, R6, RZ ;  /* 0x0000000613097210 */ /* 0x000fd60007ffe0ff */
[----:B------:R-:W-:Y:S05]  /*24d0*/  @P0 BRA `(.L_x_89) ;  /* 0x0000000000b80947 */ /* 0x000fea0003800000 */
[----:B------:R-:W0:Y:S01]  /*24e0*/  LDC.64 R4, c[0x0][0x380] ;  /* 0x0000e000ff047b82 */ /* 0x000e220000000a00 */
[----:B------:R-:W1:Y:S01]  /*24f0*/  LDCU UR6, c[0x0][0x3a8] ;  /* 0x00007500ff0677ac */ /* 0x000e620008000800 */
[----:B------:R-:W-:Y:S01]  /*2500*/  NOP ;  /* 0x0000000000007918 */ /* 0x000fe20000000000 */
.L_x_90:
[----:B------:R-:W-:-:S05]  /*2510*/  IADD3 R3, PT, PT, R6, R19, RZ ;  /* 0x0000001306037210 */ /* 0x000fca0007ffe0ff */
[----:B0-----:R-:W-:-:S05]  /*2520*/  IMAD.WIDE.U32 R2, R3, 0x4, R4 ;  /* 0x0000000403027825 */ /* 0x001fca00078e0004 */
        /* <DEDUP_REMOVED lines=15> */
[----:B--2---:R-:W-:-:S03]  /*2620*/  FADD R12, R11, R12 ;  /* 0x0000000c0b0c7221 */ /* 0x004fc60000000000 */
[----:B------:R1:W2:Y:S01]  /*2630*/  LDG.E.CONSTANT R11, desc[UR8][R2.64+0x5000] ;  /* 0x00500008020b7981 */ /* 0x0002a2000c1e9900 */
[----:B---3--:R-:W-:Y:S01]  /*2640*/  FADD R21, R21, R20 ;  /* 0x0000001415157221 */ /* 0x008fe20000000000 */
[----:B-1----:R-:W-:Y:S01]  /*2650*/  IADD3 R2, PT, PT, -R19, UR6, RZ ;  /* 0x0000000613027c10 */ /* 0x002fe2000fffe1ff */
[----:B----4-:R-:W-:-:S03]  /*2660*/  FADD R22, R22, R23 ;  /* 0x0000001716167221 */ /* 0x010fc60000000000 */
[----:B------:R-:W-:Y:S01]  /*2670*/  ISETP.GE.U32.AND P0, PT, R2, UR5, PT ;  /* 0x0000000502007c0c */ /* 0x000fe2000bf06070 */
[----:B------:R-:W-:Y:S01]  /*2680*/  FADD R12, R12, R21 ;  /* 0x000000150c0c7221 */ /* 0x000fe20000000000 */
[----:B-----5:R-:W-:-:S04]  /*2690*/  FADD R25, R24, R25 ;  /* 0x0000001918197221 */ /* 0x020fc80000000000 */
[----:B------:R-:W-:Y:S01]  /*26a0*/  FADD R25, R22, R25 ;  /* 0x0000001916197221 */ /* 0x000fe20000000000 */
[----:B------:R-:W-:-:S03]  /*26b0*/  FADD R16, R16, R17 ;  /* 0x0000001110107221 */ /* 0x000fc60000000000 */
[----:B------:R-:W-:Y:S01]  /*26c0*/  FADD R12, R12, R25 ;  /* 0x000000190c0c7221 */ /* 0x000fe20000000000 */
[----:B------:R-:W-:Y:S01]  /*26d0*/  FADD R8, R15, R8 ;  /* 0x000000080f087221 */ /* 0x000fe20000000000 */
[----:B------:R-:W-:-:S04]  /*26e0*/  FADD R13, R13, R10 ;  /* 0x0000000a0d0d7221 */ /* 0x000fc80000000000 */
[----:B------:R-:W-:Y:S01]  /*26f0*/  FADD R8, R8, R13 ;  /* 0x0000000d08087221 */ /* 0x000fe20000000000 */
[----:B--2---:R-:W-:-:S04]  /*2700*/  FADD R11, R14, R11 ;  /* 0x0000000b0e0b7221 */ /* 0x004fc80000000000 */
[----:B------:R-:W-:-:S04]  /*2710*/  FADD R11, R16, R11 ;  /* 0x0000000b100b7221 */ /* 0x000fc80000000000 */
[----:B------:R-:W-:-:S04]  /*2720*/  FADD R11, R11, R8 ;  /* 0x000000080b0b7221 */ /* 0x000fc80000000000 */
[----:B------:R-:W-:-:S04]  /*2730*/  FADD R11, R12, R11 ;  /* 0x0000000b0c0b7221 */ /* 0x000fc80000000000 */
[----:B------:R-:W-:Y:S01]  /*2740*/  FADD R12, R18, R11 ;  /* 0x0000000b120c7221 */ /* 0x000fe20000000000 */
[----:B------:R-:W-:Y:S06]  /*2750*/  @!P0 BRA `(.L_x_88) ;  /* 0x0000000400048947 */ /* 0x000fec0003800000 */
[----:B------:R-:W-:Y:S01]  /*2760*/  IADD3 R19, PT, PT, R19, UR5, RZ ;  /* 0x0000000513137c10 */ /* 0x000fe2000fffe0ff */
[----:B------:R-:W-:Y:S01]  /*2770*/  UIADD3 UR4, UPT, UPT, UR4, 0x1, URZ ;  /* 0x0000000104047890 */ /* 0x000fe2000fffe0ff */
[----:B------:R-:W-:Y:S02]  /*2780*/  IADD3 R7, PT, PT, R7, UR5, RZ ;  /* 0x0000000507077c10 */ /* 0x000fe4000fffe0ff */
[----:B------:R-:W-:Y:S02]  /*2790*/  ISETP.GT.U32.AND P0, PT, R19, UR7, PT ;  /* 0x0000000713007c0c */ /* 0x000fe4000bf04070 */
[----:B------:R-:W-:-:S11]  /*27a0*/  IADD3 R9, PT, PT, R9, UR5, RZ ;  /* 0x0000000509097c10 */ /* 0x000fd6000fffe0ff */
[----:B------:R-:W-:Y:S05]  /*27b0*/  @!P0 BRA `(.L_x_90) ;  /* 0xfffffffc00548947 */ /* 0x000fea000383ffff */
.L_x_89:
[----:B------:R-:W-:-:S13]  /*27c0*/  ISETP.GE.U32.AND P0, PT, R19, UR6, PT ;  /* 0x0000000613007c0c */ /* 0x000fda000bf06070 */
[----:B------:R-:W-:Y:S05]  /*27d0*/  @P0 BRA `(.L_x_88) ;  /* 0x0000000000e40947 */ /* 0x000fea0003800000 */
[----:B------:R-:W-:Y:S01]  /*27e0*/  IADD3 R19, PT, PT, -R19, UR6, RZ ;  /* 0x0000000613137c10 */ /* 0x000fe2000fffe1ff */
[----:B------:R-:W-:Y:S03]  /*27f0*/  BSSY.RECONVERGENT B1, `(.L_x_88) ;  /* 0x0000037000017945 */ /* 0x000fe60003800200 */
[----:B------:R-:W-:-:S13]  /*2800*/  ISETP.GE.AND P0, PT, R6, R19, PT ;  /* 0x000000130600720c */ /* 0x000fda0003f06270 */
[----:B------:R-:W-:Y:S05]  /*2810*/  @P0 BRA `(.L_x_91) ;  /* 0x0000000000d00947 */ /* 0x000fea0003800000 */
[----:B------:R-:W0:Y:S01]  /*2820*/  LDC R8, c[0x0][0x3ac] ;  /* 0x0000eb00ff087b82 */ /* 0x000e220000000800 */
[----:B------:R-:W1:Y:S01]  /*2830*/  LDCU UR5, c[0x0][0x3ac] ;  /* 0x00007580ff0577ac */ /* 0x000e620008000800 */
[----:B------:R-:W-:Y:S01]  /*2840*/  LOP3.LUT R2, RZ, R6, RZ, 0x33, !PT ;  /* 0x00000006ff027212 */ /* 0x000fe200078e33ff */
[----:B------:R-:W-:Y:S01]  /*2850*/  BSSY.RECONVERGENT B2, `(.L_x_92) ;  /* 0x0000019000027945 */ /* 0x000fe20003800200 */
[----:B------:R-:W-:Y:S02]  /*2860*/  SHF.L.U32 R10, R0, 0xd, RZ ;  /* 0x0000000d000a7819 */ /* 0x000fe400000006ff */
[----:B------:R-:W-:Y:S01]  /*2870*/  IADD3 R3, PT, PT, R2, UR6, RZ ;  /* 0x0000000602037c10 */ /* 0x000fe2000fffe0ff */
[----:B-1----:R-:W-:Y:S01]  /*2880*/  USHF.L.U32 UR5, UR5, 0xd, URZ ;  /* 0x0000000d05057899 */ /* 0x002fe200080006ff */
[----:B0-----:R-:W-:Y:S02]  /*2890*/  IMAD R2, R8, UR4, RZ ;  /* 0x0000000408027c24 */ /* 0x001fe4000f8e02ff */
[----:B------:R-:W-:-:S03]  /*28a0*/  LOP3.LUT R8, R3, 0x600, RZ, 0xc0, !PT ;  /* 0x0000060003087812 */ /* 0x000fc600078ec0ff */
[----:B------:R-:W-:Y:S02]  /*28b0*/  IADD3 R10, PT, PT, R10, UR5, RZ ;  /* 0x000000050a0a7c10 */ /* 0x000fe4000fffe0ff */
[----:B------:R-:W-:Y:S02]  /*28c0*/  ISETP.NE.AND P0, PT, R8, 0x600, PT ;  /* 0x000006000800780c */ /* 0x000fe40003f05270 */
[----:B------:R-:W-:Y:S02]  /*28d0*/  IADD3 R11, PT, PT, -R10, R3, RZ ;  /* 0x000000030a0b7210 */ /* 0x000fe40007ffe1ff */
[----:B------:R-:W-:Y:S02]  /*28e0*/  MOV R8, R6 ;  /* 0x0000000600087202 */ /* 0x000fe40000000f00 */
[----:B------:R-:W-:Y:S01]  /*28f0*/  LEA.HI R3, R3, 0x1, RZ, 0x17 ;  /* 0x0000000103037811 */ /* 0x000fe200078fb8ff */
[----:B------:R-:W-:-:S05]  /*2900*/  IMAD R2, R2, -0x2000, R11 ;  /* 0xffffe00002027824 */ /* 0x000fca00078e020b */
[----:B------:R-:W-:Y:S01]  /*2910*/  ISETP.GE.U32.AND P1, PT, R2, 0x600, PT ;  /* 0x000006000200780c */ /* 0x000fe20003f26070 */
[----:B------:R-:W-:-:S12]  /*2920*/  @!P0 BRA `(.L_x_93) ;  /* 0x00000000002c8947 */ /* 0x000fd80003800000 */
[----:B------:R-:W-:Y:S02]  /*2930*/  LOP3.LUT R3, R3, 0x3, RZ, 0xc0, !PT ;  /* 0x0000000303037812 */ /* 0x000fe400078ec0ff */
[----:B------:R-:W-:Y:S02]  /*2940*/  MOV R8, R6 ;  /* 0x0000000600087202 */ /* 0x000fe40000000f00 */
[----:B------:R-:W-:-:S07]  /*2950*/  IADD3 R10, PT, PT, -R3, RZ, RZ ;  /* 0x000000ff030a7210 */ /* 0x000fce0007ffe1ff */
.L_x_94:
        /* <DEDUP_REMOVED lines=8> */
.L_x_93:
[----:B------:R-:W-:Y:S05]  /*29e0*/  BSYNC.RECONVERGENT B2 ;  /* 0x0000000000027941 */ /* 0x000fea0003800200 */
.L_x_92:
[----:B------:R-:W-:Y:S05]  /*29f0*/  @!P1 BRA `(.L_x_91) ;  /* 0x0000000000589947 */ /* 0x000fea0003800000 */
[C---:B------:R-:W-:Y:S02]  /*2a00*/  IADD3 R13, PT, PT, R8.reuse, R7, RZ ;  /* 0x00000007080d7210 */ /* 0x040fe40007ffe0ff */
[----:B------:R-:W-:-:S07]  /*2a10*/  IADD3 R7, PT, PT, R8, 0x400, RZ ;  /* 0x0000040008077810 */ /* 0x000fce0007ffe0ff */
.L_x_95:
        /* <DEDUP_REMOVED lines=20> */
.L_x_91:
[----:B------:R-:W-:Y:S05]  /*2b60*/  BSYNC.RECONVERGENT B1 ;  /* 0x0000000000017941 */ /* 0x000fea0003800200 */
.L_x_88:
        /* <DEDUP_REMOVED lines=43> */
[----:B---3--:R-:W-:-:S07]  /*2e20*/  FADD R2, R18, R19 ;  /* 0x0000001312027221 */ /* 0x008fce0000000000 */
.L_x_69:
[----:B------:R-:W-:Y:S05]  /*2e30*/  BSYNC.RECONVERGENT B0 ;  /* 0x0000000000007941 */ /* 0x000fea0003800200 */
.L_x_57:
[----:B------:R-:W-:Y:S05]  /*2e40*/  @P0 EXIT ;  /* 0x000000000000094d */ /* 0x000fea0003800000 */
[----:B------:R-:W5:Y:S02]  /*2e50*/  LDC.64 R4, c[0x0][0x388] ;  /* 0x0000e200ff047b82 */ /* 0x000f640000000a00 */
[----:B-----5:R-:W-:-:S05]  /*2e60*/  IMAD.WIDE.U32 R4, R0, 0x4, R4 ;  /* 0x0000000400047825 */ /* 0x020fca00078e0004 */
[----:B------:R-:W-:Y:S01]  /*2e70*/  STG.E desc[UR8][R4.64], R2 ;  /* 0x0000000204007986 */ /* 0x000fe2000c101908 */
[----:B------:R-:W-:Y:S05]  /*2e80*/  EXIT ;  /* 0x000000000000794d */ /* 0x000fea0003800000 */
.L_x_96:
        /* <DEDUP_REMOVED lines=15> */
.L_x_149:


//--------------------- .text._ZN3cub18CUB_300001_SM_10006detail6reduce28DeviceReduceSingleTileKernelINS2_10policy_hubIfjN4cuda3std3__44plusIvEEE10Policy1000EPfSC_jS9_ffNS7_10__identityEEEvT0_T1_T2_T3_T4_T6_ --------------------------
	.section	.text._ZN3cub18CUB_300001_SM_10006detail6reduce28DeviceReduceSingleTileKernelINS2_10policy_hubIfjN4cuda3std3__44plusIvEEE10Policy1000EPfSC_jS9_ffNS7_10__identityEEEvT0_T1_T2_T3_T4_T6_,"ax",@progbits
	.align	128
        .global         _ZN3cub18CUB_300001_SM_10006detail6reduce28DeviceReduceSingleTileKernelINS2_10policy_hubIfjN4cuda3std3__44plusIvEEE10Policy1000EPfSC_jS9_ffNS7_10__identityEEEvT0_T1_T2_T3_T4_T6_
        .type           _ZN3cub18CUB_300001_SM_10006detail6reduce28DeviceReduceSingleTileKernelINS2_10policy_hubIfjN4cuda3std3__44plusIvEEE10Policy1000EPfSC_jS9_ffNS7_10__identityEEEvT0_T1_T2_T3_T4_T6_,@function
        .size           _ZN3cub18CUB_300001_SM_10006detail6reduce28DeviceReduceSingleTileKernelINS2_10policy_hubIfjN4cuda3std3__44plusIvEEE10Policy1000EPfSC_jS9_ffNS7_10__identityEEEvT0_T1_T2_T3_T4_T6_,(.L_x_150 - _ZN3cub18CUB_300001_SM_10006detail6reduce28DeviceReduceSingleTileKernelINS2_10policy_hubIfjN4cuda3std3__44plusIvEEE10Policy1000EPfSC_jS9_ffNS7_10__identityEEEvT0_T1_T2_T3_T4_T6_)
        .other          _ZN3cub18CUB_300001_SM_10006detail6reduce28DeviceReduceSingleTileKernelINS2_10policy_hubIfjN4cuda3std3__44plusIvEEE10Policy1000EPfSC_jS9_ffNS7_10__identityEEEvT0_T1_T2_T3_T4_T6_,@"STO_CUDA_ENTRY STV_DEFAULT"
_ZN3cub18CUB_300001_SM_10006detail6reduce28DeviceReduceSingleTileKernelINS2_10policy_hubIfjN4cuda3std3__44plusIvEEE10Policy1000EPfSC_jS9_ffNS7_10__identityEEEvT0_T1_T2_T3_T4_T6_:
.text._ZN3cub18CUB_300001_SM_10006detail6reduce28DeviceReduceSingleTileKernelINS2_10policy_hubIfjN4cuda3std3__44plusIvEEE10Policy1000EPfSC_jS9_ffNS7_10__identityEEEvT0_T1_T2_T3_T4_T6_:
        /* <DEDUP_REMOVED lines=13> */
.L_x_97:
[----:B------:R-:W0:Y:S01]  /*00d0*/  LDCU UR4, c[0x0][0x380] ;  /* 0x00007000ff0477ac */ /* 0x000e220008000800 */
[----:B------:R-:W-:Y:S01]  /*00e0*/  BSSY.RECONVERGENT B0, `(.L_x_98) ;  /* 0x0000339000007945 */ /* 0x000fe20003800200 */
[----:B0-----:R-:W-:-:S09]  /*00f0*/  ULOP3.LUT UP0, URZ, UR4, 0x7, URZ, 0xc0, !UPT ;  /* 0x0000000704ff7892 */ /* 0x001fd2000f80c0ff */
[----:B------:R-:W-:Y:S05]  /*0100*/  BRA.U UP0, `(.L_x_99) ;  /* 0x00000019004c7547 */ /* 0x000fea000b800000 */
        /* <DEDUP_REMOVED lines=8> */
[----:B------:R-:W0:Y:S02]  /*0190*/  LDC.64 R2, c[0x0][0x380] ;  /* 0x0000e000ff027b82 */ /* 0x000e240000000a00 */
[----:B0-----:R-:W-:-:S05]  /*01a0*/  IMAD.WIDE.U32 R2, R5, 0x4, R2 ;  /* 0x0000000405027825 */ /* 0x001fca00078e0002 */
[----:B------:R0:W5:Y:S01]  /*01b0*/  LDG.E.CONSTANT R4, desc[UR6][R2.64] ;  /* 0x0000000602047981 */ /* 0x000162000c1e9900 */
[----:B------:R-:W-:-:S07]  /*01c0*/  IADD3 R7, PT, PT, R5, 0x200, RZ ;  /* 0x0000020005077810 */ /* 0x000fce0007ffe0ff */
.L_x_102:
[----:B------:R-:W-:Y:S05]  /*01d0*/  BSYNC.RECONVERGENT B1 ;  /* 0x0000000000017941 */ /* 0x000fea0003800200 */
.L_x_101:
[----:B------:R-:W-:Y:S01]  /*01e0*/  ISETP.GE.U32.AND P0, PT, R7, R0, PT ;  /* 0x000000000700720c */ /* 0x000fe20003f06070 */
        /* <DEDUP_REMOVED lines=15> */
.L_x_107:
        /* <DEDUP_REMOVED lines=9> */
.L_x_106:
[----:B------:R-:W-:Y:S05]  /*0370*/  BSYNC.RECONVERGENT B2 ;  /* 0x0000000000027941 */ /* 0x000fea0003800200 */
.L_x_105:
[----:B------:R-:W-:Y:S05]  /*0380*/  @!P1 BRA `(.L_x_104) ;  /* 0x0000000400509947 */ /* 0x000fea0003800000 */
[----:B------:R-:W0:Y:S01]  /*0390*/  LDC.64 R2, c[0x0][0x380] ;  /* 0x0000e000ff027b82 */ /* 0x000e220000000a00 */
[C---:B------:R-:W-:Y:S01]  /*03a0*/  IADD3 R6, PT, PT, -R7.reuse, R0, RZ ;  /* 0x0000000007067210 */ /* 0x040fe20007ffe1ff */
[----:B------:R-:W-:Y:S01]  /*03b0*/  BSSY.RECONVERGENT B2, `(.L_x_108) ;  /* 0x000002c000027945 */ /* 0x000fe20003800200 */
[----:B------:R-:W-:Y:S02]  /*03c0*/  PLOP3.LUT P0, PT, PT, PT, PT, 0x80, 0x8 ;  /* 0x000000000008781c */ /* 0x000fe40003f0f070 */
[----:B------:R-:W-:Y:S01]  /*03d0*/  ISETP.GT.AND P1, PT, R6, 0x1800, PT ;  /* 0x000018000600780c */ /* 0x000fe20003f24270 */
[----:B0-----:R-:W-:-:S12]  /*03e0*/  IMAD.WIDE.U32 R2, R7, 0x4, R2 ;  /* 0x0000000407027825 */ /* 0x001fd800078e0002 */
[----:B------:R-:W-:Y:S05]  /*03f0*/  @!P1 BRA `(.L_x_109) ;  /* 0x00000000009c9947 */ /* 0x000fea0003800000 */
[----:B------:R-:W-:Y:S02]  /*0400*/  PLOP3.LUT P0, PT, PT, PT, PT, 0x8, 0x80 ;  /* 0x000000000080781c */ /* 0x000fe40003f0e170 */
[----:B------:R-:W-:-:S11]  /*0410*/  IADD3 R10, PT, PT, R0, -0x1800, RZ ;  /* 0xffffe800000a7810 */ /* 0x000fd60007ffe0ff */
.L_x_110:
[----:B------:R-:W2:Y:S04]  /*0420*/  LDG.E.CONSTANT R17, desc[UR6][R2.64] ;  /* 0x0000000602117981 */ /* 0x000ea8000c1e9900 */
[----:B------:R-:W3:Y:S04]  /*0430*/  LDG.E.CONSTANT R18, desc[UR6][R2.64+0x800] ;  /* 0x0008000602127981 */ /* 0x000ee8000c1e9900 */
[----:B------:R-:W4:Y:S04]  /*0440*/  LDG.E.CONSTANT R20, desc[UR6][R2.64+0x1000] ;  /* 0x0010000602147981 */ /* 0x000f28000c1e9900 */
        /* <DEDUP_REMOVED lines=12> */
[----:B------:R0:W4:Y:S01]  /*0510*/  LDG.E.CONSTANT R6, desc[UR6][R2.64+0x7800] ;  /* 0x0078000602067981 */ /* 0x000122000c1e9900 */
[----:B------:R-:W-:-:S04]  /*0520*/  IADD3 R7, PT, PT, R7, 0x2000, RZ ;  /* 0x0000200007077810 */ /* 0x000fc80007ffe0ff */
[----:B------:R-:W-:Y:S02]  /*0530*/  ISETP.GE.AND P1, PT, R7, R10, PT ;  /* 0x0000000a0700720c */ /* 0x000fe40003f26270 */
[----:B0-----:R-:W-:-:S04]  /*0540*/  IADD3 R2, P2, PT, R2, 0x8000, RZ ;  /* 0x0000800002027810 */ /* 0x001fc80007f5e0ff */
[----:B------:R-:W-:Y:S01]  /*0550*/  IADD3.X R3, PT, PT, RZ, R3, RZ, P2, !PT ;  /* 0x00000003ff037210 */ /* 0x000fe200017fe4ff */
        /* <DEDUP_REMOVED lines=17> */
.L_x_109:
[----:B------:R-:W-:Y:S05]  /*0670*/  BSYNC.RECONVERGENT B2 ;  /* 0x0000000000027941 */ /* 0x000fea0003800200 */
.L_x_108:
[----:B------:R-:W-:Y:S01]  /*0680*/  IADD3 R6, PT, PT, -R7, R0, RZ ;  /* 0x0000000007067210 */ /* 0x000fe20007ffe1ff */
[----:B------:R-:W-:Y:S03]  /*0690*/  BSSY.RECONVERGENT B2, `(.L_x_111) ;  /* 0x0000019000027945 */ /* 0x000fe60003800200 */
[----:B------:R-:W-:-:S13]  /*06a0*/  ISETP.GT.AND P1, PT, R6, 0x800, PT ;  /* 0x000008000600780c */ /* 0x000fda0003f24270 */
[----:B------:R-:W-:Y:S05]  /*06b0*/  @!P1 BRA `(.L_x_112) ;  /* 0x0000000000589947 */ /* 0x000fea0003800000 */
[----:B------:R-:W2:Y:S04]  /*06c0*/  LDG.E.CONSTANT R9, desc[UR6][R2.64] ;  /* 0x0000000602097981 */ /* 0x000ea8000c1e9900 */
[----:B------:R-:W3:Y:S04]  /*06d0*/  LDG.E.CONSTANT R6, desc[UR6][R2.64+0x800] ;  /* 0x0008000602067981 */ /* 0x000ee8000c1e9900 */
[----:B------:R-:W4:Y:S04]  /*06e0*/  LDG.E.CONSTANT R11, desc[UR6][R2.64+0x1000] ;  /* 0x00100006020b7981 */ /* 0x000f28000c1e9900 */
[----:B------:R-:W4:Y:S04]  /*06f0*/  LDG.E.CONSTANT R13, desc[UR6][R2.64+0x1800] ;  /* 0x00180006020d7981 */ /* 0x000f28000c1e9900 */
[----:B------:R-:W4:Y:S04]  /*0700*/  LDG.E.CONSTANT R15, desc[UR6][R2.64+0x2000] ;  /* 0x00200006020f7981 */ /* 0x000f28000c1e9900 */
[----:B------:R-:W4:Y:S04]  /*0710*/  LDG.E.CONSTANT R17, desc[UR6][R2.64+0x2800] ;  /* 0x0028000602117981 */ /* 0x000f28000c1e9900 */
[----:B------:R-:W4:Y:S04]  /*0720*/  LDG.E.CONSTANT R19, desc[UR6][R2.64+0x3000] ;  /* 0x0030000602137981 */ /* 0x000f28000c1e9900 */
[----:B------:R0:W4:Y:S01]  /*0730*/  LDG.E.CONSTANT R21, desc[UR6][R2.64+0x3800] ;  /* 0x0038000602157981 */ /* 0x000122000c1e9900 */
[----:B------:R-:W-:-:S02]  /*0740*/  IADD3 R8, P1, PT, R2, 0x4000, RZ ;  /* 0x0000400002087810 */ /* 0x000fc40007f3e0ff */
[----:B------:R-:W-:Y:S02]  /*0750*/  PLOP3.LUT P0, PT, PT, PT, PT, 0x8, 0x80 ;  /* 0x000000000080781c */ /* 0x000fe40003f0e170 */
[----:B------:R-:W-:Y:S02]  /*0760*/  IADD3 R7, PT, PT, R7, 0x1000, RZ ;  /* 0x0000100007077810 */ /* 0x000fe40007ffe0ff */
[----:B0-----:R-:W-:Y:S01]  /*0770*/  MOV R2, R8 ;  /* 0x0000000800027202 */ /* 0x001fe20000000f00 */
[----:B--2--5:R-:W-:-:S04]  /*0780*/  FADD R9, R4, R9 ;  /* 0x0000000904097221 */ /* 0x024fc80000000000 */
[----:B---3--:R-:W-:Y:S01]  /*0790*/  FADD R6, R9, R6 ;  /* 0x0000000609067221 */ /* 0x008fe20000000000 */
[----:B------:R-:W-:-:S03]  /*07a0*/  IADD3.X R9, PT, PT, RZ, R3, RZ, P1, !PT ;  /* 0x00000003ff097210 */ /* 0x000fc60000ffe4ff */
[----:B----4-:R-:W-:Y:S01]  /*07b0*/  FADD R6, R6, R11 ;  /* 0x0000000b06067221 */ /* 0x010fe20000000000 */
[----:B------:R-:W-:-:S03]  /*07c0*/  MOV R3, R9 ;  /* 0x0000000900037202 */ /* 0x000fc60000000f00 */
[----:B------:R-:W-:-:S04]  /*07d0*/  FADD R6, R6, R13 ;  /* 0x0000000d06067221 */ /* 0x000fc80000000000 */
[----:B------:R-:W-:-:S04]  /*07e0*/  FADD R6, R6, R15 ;  /* 0x0000000f06067221 */ /* 0x000fc80000000000 */
[----:B------:R-:W-:-:S04]  /*07f0*/  FADD R6, R6, R17 ;  /* 0x0000001106067221 */ /* 0x000fc80000000000 */
[----:B------:R-:W-:-:S04]  /*0800*/  FADD R6, R6, R19 ;  /* 0x0000001306067221 */ /* 0x000fc80000000000 */
[----:B------:R-:W-:-:S07]  /*0810*/  FADD R4, R6, R21 ;  /* 0x0000001506047221 */ /* 0x000fce0000000000 */
.L_x_112:
[----:B------:R-:W-:Y:S05]  /*0820*/  BSYNC.RECONVERGENT B2 ;  /* 0x0000000000027941 */ /* 0x000fea0003800200 */
.L_x_111:
[----:B------:R-:W-:-:S13]  /*0830*/  ISETP.LT.OR P0, PT, R7, R0, P0 ;  /* 0x000000000700720c */ /* 0x000fda0000701670 */
[----:B------:R-:W-:Y:S05]  /*0840*/  @!P0 BRA `(.L_x_104) ;  /* 0x0000000000208947 */ /* 0x000fea0003800000 */
        /* <DEDUP_REMOVED lines=8> */
.L_x_104:
[----:B------:R-:W-:Y:S05]  /*08d0*/  BSYNC.RECONVERGENT B1 ;  /* 0x0000000000017941 */ /* 0x000fea0003800200 */
.L_x_103:
[----:B------:R-:W-:-:S13]  /*08e0*/  ISETP.GE.U32.AND P0, PT, R0, 0x200, PT ;  /* 0x000002000000780c */ /* 0x000fda0003f06070 */
[----:B------:R-:W-:Y:S05]  /*08f0*/  @!P0 BRA `(.L_x_113) ;  /* 0x0000000000b48947 */ /* 0x000fea0003800000 */
[----:B0----5:R-:W0:Y:S01]  /*0900*/  SHFL.DOWN P0, R3, R4, 0x1, 0x1f ;  /* 0x08201f0004037f89 */ /* 0x021e220000000000 */
        /* <DEDUP_REMOVED lines=44> */
.L_x_113:
[----:B0-----:R-:W-:-:S04]  /*0bd0*/  LOP3.LUT R2, R5, 0x3e0, RZ, 0xc0, !PT ;  /* 0x000003e005027812 */ /* 0x001fc800078ec0ff */
[----:B------:R-:W-:Y:S02]  /*0be0*/  IADD3 R3, PT, PT, R2, 0x20, RZ ;  /* 0x0000002002037810 */ /* 0x000fe40007ffe0ff */
[----:B------:R-:W-:Y:S02]  /*0bf0*/  LOP3.LUT R7, RZ, R2, RZ, 0x33, !PT ;  /* 0x00000002ff077212 */ /* 0x000fe400078e33ff */
[-C--:B------:R-:W-:Y:S01]  /*0c00*/  ISETP.GT.U32.AND P0, PT, R3, R0.reuse, PT ;  /* 0x000000000300720c */ /* 0x080fe20003f04070 */
[----:B------:R-:W0:Y:S01]  /*0c10*/  S2R R2, SR_LANEID ;  /* 0x0000000000027919 */ /* 0x000e220000000000 */
[----:B------:R-:W-:-:S04]  /*0c20*/  IADD3 R7, PT, PT, R7, R0, RZ ;  /* 0x0000000007077210 */ /* 0x000fc80007ffe0ff */
[----:B------:R-:W-:-:S06]  /*0c30*/  SEL R7, R7, 0x1f, P0 ;  /* 0x0000001f07077807 */ /* 0x000fcc0000000000 */
[----:B-----5:R-:W1:Y:S01]  /*0c40*/  SHFL.DOWN P0, R3, R4, 0x1, R7 ;  /* 0x0820000004037989 */ /* 0x020e620000000007 */
[----:B0-----:R-:W-:Y:S01]  /*0c50*/  ISETP.NE.AND P1, PT, R2, RZ, PT ;  /* 0x000000ff0200720c */ /* 0x001fe20003f25270 */
[----:B-1----:R-:W-:-:S05]  /*0c60*/  @P0 FADD R3, R3, R4 ;  /* 0x0000000403030221 */ /* 0x002fca0000000000 */
[----:B------:R-:W0:Y:S07]  /*0c70*/  SHFL.DOWN P0, R6, R3, 0x2, R7 ;  /* 0x0840000003067989 */ /* 0x000e2e0000000007 */
[----:B------:R-:W1:Y:S01]  /*0c80*/  @!P1 S2R R11, SR_CgaCtaId ;  /* 0x00000000000b9919 */ /* 0x000e620000008800 */
[----:B------:R-:W-:Y:S01]  /*0c90*/  @!P1 MOV R4, 0x400 ;  /* 0x0000040000049802 */ /* 0x000fe20000000f00 */
[----:B0-----:R-:W-:Y:S01]  /*0ca0*/  @P0 FADD R6, R3, R6 ;  /* 0x0000000603060221 */ /* 0x001fe20000000000 */
[----:B------:R-:W-:-:S04]  /*0cb0*/  @!P1 SHF.R.U32.HI R3, RZ, 0x3, R5 ;  /* 0x00000003ff039819 */ /* 0x000fc80000011605 */
[----:B------:R-:W0:Y:S01]  /*0cc0*/  SHFL.DOWN P0, R8, R6, 0x4, R7 ;  /* 0x0880000006087989 */ /* 0x000e220000000007 */
[----:B------:R-:W-:Y:S02]  /*0cd0*/  @!P1 LOP3.LUT R3, R3, 0x7c, RZ, 0xc0, !PT ;  /* 0x0000007c03039812 */ /* 0x000fe400078ec0ff */
[----:B-1----:R-:W-:-:S04]  /*0ce0*/  @!P1 LEA R4, R11, R4, 0x18 ;  /* 0x000000040b049211 */ /* 0x002fc800078ec0ff */
        /* <DEDUP_REMOVED lines=12> */
[C---:B------:R-:W-:Y:S02]  /*0db0*/  ISETP.GT.U32.AND P2, PT, R0.reuse, 0x20, PT ;  /* 0x000000200000780c */ /* 0x040fe40003f44070 */
[C---:B------:R-:W-:Y:S02]  /*0dc0*/  ISETP.GT.U32.AND P3, PT, R0.reuse, 0x40, PT ;  /* 0x000000400000780c */ /* 0x040fe40003f64070 */
[C---:B------:R-:W-:Y:S02]  /*0dd0*/  ISETP.GT.U32.AND P1, PT, R0.reuse, 0x60, PT ;  /* 0x000000600000780c */ /* 0x040fe40003f24070 */
[----:B------:R-:W-:Y:S01]  /*0de0*/  ISETP.GT.U32.AND P4, PT, R0, 0xc0, PT ;  /* 0x000000c00000780c */ /* 0x000fe20003f84070 */
[----:B0-----:R-:W-:-:S09]  /*0df0*/  ULEA UR4, UR5, UR4, 0x18 ;  /* 0x0000000405047291 */ /* 0x001fd2000f8ec0ff */
[----:B------:R-:W1:Y:S04]  /*0e00*/  LDS.128 R16, [UR4+0x10] ;  /* 0x00001004ff107984 */ /* 0x000e680008000c00 */
[----:B------:R-:W0:Y:S04]  /*0e10*/  LDS.128 R4, [UR4+0x20] ;  /* 0x00002004ff047984 */ /* 0x000e280008000c00 */
        /* <DEDUP_REMOVED lines=29> */
.L_x_100:
[----:B------:R-:W0:Y:S01]  /*0ff0*/  S2R R4, SR_TID.X ;  /* 0x0000000000047919 */ /* 0x000e220000002100 */
[----:B------:R-:W1:Y:S02]  /*1000*/  LDCU.64 UR4, c[0x0][0x380] ;  /* 0x00007000ff0477ac */ /* 0x000e640008000a00 */
[----:B-1----:R-:W-:Y:S02]  /*1010*/  MOV R2, UR4 ;  /* 0x0000000400027c02 */ /* 0x002fe40008000f00 */
[----:B------:R-:W-:Y:S02]  /*1020*/  MOV R3, UR5 ;  /* 0x0000000500037c02 */ /* 0x000fe40008000f00 */
[----:B0-----:R-:W-:-:S05]  /*1030*/  SHF.L.U32 R5, R4, 0x1, RZ ;  /* 0x0000000104057819 */ /* 0x001fca00000006ff */
        /* <DEDUP_REMOVED lines=9> */
[----:B------:R-:W-:Y:S01]  /*10d0*/  UMOV UR4, 0x2000 ;  /* 0x0000200000047882 */ /* 0x000fe20000000000 */
[----:B--2---:R-:W-:Y:S01]  /*10e0*/  FADD R23, R22, R23 ;  /* 0x0000001716177221 */ /* 0x004fe20000000000 */
[----:B------:R-:W-:-:S04]  /*10f0*/  IADD3 R22, PT, PT, R0, -0x2000, RZ ;  /* 0xffffe00000167810 */ /* 0x000fc80007ffe0ff */
[----:B------:R-:W-:Y:S01]  /*1100*/  ISETP.GE.U32.AND P0, PT, R22, 0x2000, PT ;  /* 0x000020001600780c */ /* 0x000fe20003f06070 */
[----:B---3--:R-:W-:Y:S01]  /*1110*/  FADD R20, R20, R21 ;  /* 0x0000001514147221 */ /* 0x008fe20000000000 */
        /* <DEDUP_REMOVED lines=12> */
[----:B------:R-:W-:Y:S01]  /*11e0*/  FADD R23, R15, R6 ;  /* 0x000000060f177221 */ /* 0x000fe20000000000 */
[----:B------:R-:W-:Y:S06]  /*11f0*/  @!P0 BRA `(.L_x_115) ;  /* 0x00000000008c8947 */ /* 0x000fec0003800000 */
[----:B------:R-:W0:Y:S01]  /*1200*/  LDC R0, c[0x0][0x390] ;  /* 0x0000e400ff007b82 */ /* 0x000e220000000800 */
[----:B------:R-:W-:-:S07]  /*1210*/  UMOV UR4, 0x2000 ;  /* 0x0000200000047882 */ /* 0x000fce0000000000 */
[----:B------:R-:W1:Y:S02]  /*1220*/  LDC.64 R2, c[0x0][0x380] ;  /* 0x0000e000ff027b82 */ /* 0x000e640000000a00 */
.L_x_117:
[----:B------:R-:W-:-:S05]  /*1230*/  IADD3 R25, PT, PT, R5, UR4, RZ ;  /* 0x0000000405197c10 */ /* 0x000fca000fffe0ff */
        /* <DEDUP_REMOVED lines=9> */
[----:B--2---:R-:W-:Y:S01]  /*12d0*/  FADD R6, R6, R23 ;  /* 0x0000001706067221 */ /* 0x004fe20000000000 */
[----:B---3--:R-:W-:-:S04]  /*12e0*/  FADD R7, R7, R8 ;  /* 0x0000000807077221 */ /* 0x008fc80000000000 */
[----:B------:R-:W-:Y:S01]  /*12f0*/  FADD R6, R6, R7 ;  /* 0x0000000706067221 */ /* 0x000fe20000000000 */
[----:B0-----:R-:W-:Y:S01]  /*1300*/  IADD3 R7, PT, PT, R0, -UR4, RZ ;  /* 0x8000000400077c10 */ /* 0x001fe2000fffe0ff */
[----:B----4-:R-:W-:Y:S01]  /*1310*/  FADD R8, R9, R10 ;  /* 0x0000000a09087221 */ /* 0x010fe20000000000 */
[----:B-----5:R-:W-:Y:S02]  /*1320*/  FADD R11, R11, R12 ;  /* 0x0000000c0b0b7221 */ /* 0x020fe40000000000 */
[----:B------:R-:W-:Y:S01]  /*1330*/  ISETP.GE.U32.AND P0, PT, R7, 0x2000, PT ;  /* 0x000020000700780c */ /* 0x000fe20003f06070 */
        /* <DEDUP_REMOVED lines=12> */
[----:B------:R-:W-:-:S06]  /*1400*/  UIADD3 UR4, UPT, UPT, UR4, 0x2000, URZ ;  /* 0x0000200004047890 */ /* 0x000fcc000fffe0ff */
[----:B------:R-:W-:-:S13]  /*1410*/  ISETP.LT.U32.AND P0, PT, R22, UR4, PT ;  /* 0x0000000416007c0c */ /* 0x000fda000bf01070 */
[----:B------:R-:W-:Y:S05]  /*1420*/  @!P0 BRA `(.L_x_117) ;  /* 0xfffffffc00808947 */ /* 0x000fea000383ffff */
.L_x_115:
[----:B------:R-:W-:-:S13]  /*1430*/  ISETP.LE.U32.AND P0, PT, R0, UR4, PT ;  /* 0x0000000400007c0c */ /* 0x000fda000bf03070 */
[----:B------:R-:W-:Y:S05]  /*1440*/  @P0 BRA `(.L_x_116) ;  /* 0x0000000000c80947 */ /* 0x000fea0003800000 */
[----:B------:R-:W-:Y:S01]  /*1450*/  IADD3 R5, PT, PT, R0, -UR4, RZ ;  /* 0x8000000400057c10 */ /* 0x000fe2000fffe0ff */
[----:B------:R-:W-:Y:S03]  /*1460*/  BSSY.RECONVERGENT B1, `(.L_x_116) ;  /* 0x0000030000017945 */ /* 0x000fe60003800200 */
[----:B------:R-:W-:-:S13]  /*1470*/  ISETP.GE.AND P0, PT, R4, R5, PT ;  /* 0x000000050400720c */ /* 0x000fda0003f06270 */
[----:B------:R-:W-:Y:S05]  /*1480*/  @P0 BRA `(.L_x_118) ;  /* 0x0000000000b40947 */ /* 0x000fea0003800000 */
[----:B------:R-:W-:Y:S01]  /*1490*/  LOP3.LUT R7, RZ, R4, RZ, 0x33, !PT ;  /* 0x00000004ff077212 */ /* 0x000fe200078e33ff */
[----:B------:R-:W-:Y:S03]  /*14a0*/  BSSY.RECONVERGENT B2, `(.L_x_119) ;  /* 0x0000014000027945 */ /* 0x000fe60003800200 */
[----:B------:R-:W-:-:S04]  /*14b0*/  IADD3 R7, PT, PT, R0, -UR4, R7 ;  /* 0x8000000400077c10 */ /* 0x000fc8000fffe007 */
[C---:B------:R-:W-:Y:S02]  /*14c0*/  LOP3.LUT R0, R7.reuse, 0x600, RZ, 0xc0, !PT ;  /* 0x0000060007007812 */ /* 0x040fe400078ec0ff */
[----:B------:R-:W-:Y:S02]  /*14d0*/  ISETP.GE.U32.AND P1, PT, R7, 0x600, PT ;  /* 0x000006000700780c */ /* 0x000fe40003f26070 */
[----:B------:R-:W-:Y:S02]  /*14e0*/  ISETP.NE.AND P0, PT, R0, 0x600, PT ;  /* 0x000006000000780c */ /* 0x000fe40003f05270 */
[----:B------:R-:W-:-:S11]  /*14f0*/  MOV R0, R4 ;  /* 0x0000000400007202 */ /* 0x000fd60000000f00 */
[----:B------:R-:W-:Y:S05]  /*1500*/  @!P0 BRA `(.L_x_120) ;  /* 0x0000000000348947 */ /* 0x000fea0003800000 */
[----:B------:R-:W-:Y:S02]  /*1510*/  LEA.HI R0, R7, 0x1, RZ, 0x17 ;  /* 0x0000000107007811 */ /* 0x000fe400078fb8ff */
[----:B------:R-:W-:Y:S02]  /*1520*/  IADD3 R9, PT, PT, R4, UR4, RZ ;  /* 0x0000000404097c10 */ /* 0x000fe4000fffe0ff */
[----:B------:R-:W-:Y:S02]  /*1530*/  LOP3.LUT R6, R0, 0x3, RZ, 0xc0, !PT ;  /* 0x0000000300067812 */ /* 0x000fe400078ec0ff */
[----:B------:R-:W-:Y:S02]  /*1540*/  MOV R0, R4 ;  /* 0x0000000400007202 */ /* 0x000fe40000000f00 */
[----:B------:R-:W-:-:S07]  /*1550*/  IADD3 R8, PT, PT, -R6, RZ, RZ ;  /* 0x000000ff06087210 */ /* 0x000fce0007ffe1ff */
.L_x_121:
        /* <DEDUP_REMOVED lines=8> */
.L_x_120:
[----:B------:R-:W-:Y:S05]  /*15e0*/  BSYNC.RECONVERGENT B2 ;  /* 0x0000000000027941 */ /* 0x000fea0003800200 */
.L_x_119:
[----:B------:R-:W-:Y:S05]  /*15f0*/  @!P1 BRA `(.L_x_118) ;  /* 0x0000000000589947 */ /* 0x000fea0003800000 */
[C---:B------:R-:W-:Y:S02]  /*1600*/  IADD3 R14, PT, PT, R0.reuse, 0x400, RZ ;  /* 0x00000400000e7810 */ /* 0x040fe40007ffe0ff */
[----:B------:R-:W-:-:S07]  /*1610*/  IADD3 R15, PT, PT, R0, UR4, RZ ;  /* 0x00000004000f7c10 */ /* 0x000fce000fffe0ff */
.L_x_122:
[C---:B------:R-:W-:Y:S01]  /*1620*/  IADD3 R9, PT, PT, R15.reuse, 0x200, RZ ;  /* 0x000002000f097810 */ /* 0x040fe20007ffe0ff */
        /* <DEDUP_REMOVED lines=10> */
[----:B------:R-:W-:-:S02]  /*16d0*/  IADD3 R0, PT, PT, R14, 0x400, RZ ;  /* 0x000004000e007810 */ /* 0x000fc40007ffe0ff */
[----:B------:R-:W-:Y:S02]  /*16e0*/  IADD3 R14, PT, PT, R14, 0x800, RZ ;  /* 0x000008000e0e7810 */ /* 0x000fe40007ffe0ff */
[----:B------:R-:W-:Y:S02]  /*16f0*/  ISETP.GE.AND P0, PT, R0, R5, PT ;  /* 0x000000050000720c */ /* 0x000fe40003f06270 */
[----:B------:R-:W-:Y:S01]  /*1700*/  IADD3 R15, PT, PT, R15, 0x800, RZ ;  /* 0x000008000f0f7810 */ /* 0x000fe20007ffe0ff */
[----:B--2---:R-:W-:-:S04]  /*1710*/  FADD R23, R6, R23 ;  /* 0x0000001706177221 */ /* 0x004fc80000000000 */
[----:B---3--:R-:W-:-:S04]  /*1720*/  FADD R23, R23, R8 ;  /* 0x0000000817177221 */ /* 0x008fc80000000000 */
[----:B----4-:R-:W-:-:S04]  /*1730*/  FADD R23, R23, R10 ;  /* 0x0000000a17177221 */ /* 0x010fc80000000000 */
[----:B-----5:R-:W-:Y:S01]  /*1740*/  FADD R23, R23, R12 ;  /* 0x0000000c17177221 */ /* 0x020fe20000000000 */
[----:B------:R-:W-:Y:S06]  /*1750*/  @!P0 BRA `(.L_x_122) ;  /* 0xfffffffc00b08947 */ /* 0x000fec000383ffff */
.L_x_118:
[----:B------:R-:W-:Y:S05]  /*1760*/  BSYNC.RECONVERGENT B1 ;  /* 0x0000000000017941 */ /* 0x000fea0003800200 */
.L_x_116:
        /* <DEDUP_REMOVED lines=25> */
[----:B0-----:R-:W0:Y:S04]  /*1900*/  LDS.128 R4, [UR4+0x10] ;  /* 0x00001004ff047984 */ /* 0x001e280008000c00 */
        /* <DEDUP_REMOVED lines=19> */
.L_x_99:
        /* <DEDUP_REMOVED lines=12> */
.L_x_125:
[----:B------:R-:W-:Y:S05]  /*1b00*/  BSYNC.RECONVERGENT B1 ;  /* 0x0000000000017941 */ /* 0x000fea0003800200 */
.L_x_124:
        /* <DEDUP_REMOVED lines=16> */
.L_x_130:
        /* <DEDUP_REMOVED lines=9> */
.L_x_129:
[----:B------:R-:W-:Y:S05]  /*1ca0*/  BSYNC.RECONVERGENT B2 ;  /* 0x0000000000027941 */ /* 0x000fea0003800200 */
.L_x_128:
        /* <DEDUP_REMOVED lines=10> */
.L_x_133:
        /* <DEDUP_REMOVED lines=37> */
.L_x_132:
[----:B------:R-:W-:Y:S05]  /*1fa0*/  BSYNC.RECONVERGENT B2 ;  /* 0x0000000000027941 */ /* 0x000fea0003800200 */
.L_x_131:
        /* <DEDUP_REMOVED lines=26> */
.L_x_135:
[----:B------:R-:W-:Y:S05]  /*2150*/  BSYNC.RECONVERGENT B2 ;  /* 0x0000000000027941 */ /* 0x000fea0003800200 */
.L_x_134:
        /* <DEDUP_REMOVED lines=10> */
.L_x_127:
[----:B------:R-:W-:Y:S05]  /*2200*/  BSYNC.RECONVERGENT B1 ;  /* 0x0000000000017941 */ /* 0x000fea0003800200 */
.L_x_126:
        /* <DEDUP_REMOVED lines=47> */
.L_x_136:
        /* <DEDUP_REMOVED lines=35> */
[----:B------:R-:W0:Y:S04]  /*2730*/  LDS.128 R16, [UR4+0x10] ;  /* 0x00001004ff107984 */ /* 0x000e280008000c00 */
[----:B------:R-:W1:Y:S04]  /*2740*/  LDS.128 R4, [UR4+0x20] ;  /* 0x00002004ff047984 */ /* 0x000e680008000c00 */
[----:B------:R-:W2:Y:S04]  /*2750*/  LDS.128 R8, [UR4+0x30] ;  /* 0x00003004ff087984 */ /* 0x000ea80008000c00 */
[----:B------:R-:W3:Y:S01]  /*2760*/  LDS.128 R12, [UR4+0x40] ;  /* 0x00004004ff0c7984 */ /* 0x000ee20008000c00 */
[----:B0-----:R-:W-:Y:S01]  /*2770*/  @P2 FADD R2, R2, R17 ;  /* 0x0000001102022221 */ /* 0x001fe20000000000 */
[----:B------:R-:W-:-:S03]  /*2780*/  ISETP.GT.U32.AND P2, PT, R0, 0x80, PT ;  /* 0x000000800000780c */ /* 0x000fc60003f44070 */
[----:B------:R-:W-:Y:S01]  /*2790*/  @P3 FADD R2, R2, R18 ;  /* 0x0000001202023221 */ /* 0x000fe20000000000 */
[----:B------:R-:W-:-:S03]  /*27a0*/  ISETP.GT.U32.AND P3, PT, R0, 0xa0, PT ;  /* 0x000000a00000780c */ /* 0x000fc60003f64070 */
[----:B------:R-:W-:Y:S01]  /*27b0*/  @P1 FADD R2, R2, R19 ;  /* 0x0000001302021221 */ /* 0x000fe20000000000 */
[----:B------:R-:W-:-:S05]  /*27c0*/  ISETP.GT.U32.AND P1, PT, R0, 0xe0, PT ;  /* 0x000000e00000780c */ /* 0x000fca0003f24070 */
[----:B-1----:R-:W-:Y:S01]  /*27d0*/  @P2 FADD R2, R2, R4 ;  /* 0x0000000402022221 */ /* 0x002fe20000000000 */
        /* <DEDUP_REMOVED lines=20> */
.L_x_123:
[----:B------:R-:W0:Y:S01]  /*2920*/  S2R R9, SR_TID.X ;  /* 0x0000000000097919 */ /* 0x000e220000002100 */
[----:B------:R-:W1:Y:S02]  /*2930*/  LDCU.64 UR4, c[0x0][0x380] ;  /* 0x00007000ff0477ac */ /* 0x000e640008000a00 */
[----:B-1----:R-:W-:Y:S02]  /*2940*/  MOV R4, UR4 ;  /* 0x0000000400047c02 */ /* 0x002fe40008000f00 */
[----:B------:R-:W-:-:S03]  /*2950*/  MOV R5, UR5 ;  /* 0x0000000500057c02 */ /* 0x000fc60008000f00 */
        /* <DEDUP_REMOVED lines=17> */
[----:B--2---:R-:W-:Y:S01]  /*2a70*/  FADD R8, R23, R8 ;  /* 0x0000000817087221 */ /* 0x004fe20000000000 */
[----:B---3--:R-:W-:-:S04]  /*2a80*/  FADD R11, R10, R11 ;  /* 0x0000000b0a0b7221 */ /* 0x008fc80000000000 */
[----:B------:R-:W-:Y:S01]  /*2a90*/  FADD R11, R8, R11 ;  /* 0x0000000b080b7221 */ /* 0x000fe20000000000 */
[----:B------:R-:W-:Y:S01]  /*2aa0*/  IADD3 R8, PT, PT, R0, -0x2000, RZ ;  /* 0xffffe00000087810 */ /* 0x000fe20007ffe0ff */
[----:B----4-:R-:W-:-:S03]  /*2ab0*/  FADD R12, R12, R13 ;  /* 0x0000000d0c0c7221 */ /* 0x010fc60000000000 */
[----:B------:R-:W-:Y:S01]  /*2ac0*/  ISETP.GE.U32.AND P0, PT, R8, 0x2000, PT ;  /* 0x000020000800780c */ /* 0x000fe20003f06070 */
        /* <DEDUP_REMOVED lines=14> */
[----:B------:R-:W-:-:S07]  /*2bb0*/  MOV R11, 0x2000 ;  /* 0x00002000000b7802 */ /* 0x000fce0000000f00 */
[----:B------:R-:W1:Y:S02]  /*2bc0*/  LDC.64 R4, c[0x0][0x380] ;  /* 0x0000e000ff047b82 */ /* 0x000e640000000a00 */
.L_x_139:
[----:B------:R-:W-:Y:S01]  /*2bd0*/  IMAD.WIDE.U32 R6, R11, 0x4, R2 ;  /* 0x000000040b067825 */ /* 0x000fe200078e0002 */
[----:B------:R-:W-:-:S04]  /*2be0*/  IADD3 R29, PT, PT, R9, R11, RZ ;  /* 0x0000000b091d7210 */ /* 0x000fc80007ffe0ff */
[----:B------:R-:W2:Y:S01]  /*2bf0*/  LDG.E.CONSTANT R19, desc[UR6][R6.64+0x5800] ;  /* 0x0058000606137981 */ /* 0x000ea2000c1e9900 */
[----:B-1----:R-:W-:-:S03]  /*2c00*/  IMAD.WIDE.U32 R28, R29, 0x4, R4 ;  /* 0x000000041d1c7825 */ /* 0x002fc600078e0004 */
[----:B------:R-:W2:Y:S04]  /*2c10*/  LDG.E.CONSTANT R0, desc[UR6][R6.64+0x6000] ;  /* 0x0060000606007981 */ /* 0x000ea8000c1e9900 */
[----:B------:R-:W3:Y:S04]  /*2c20*/  LDG.E.CONSTANT R22, desc[UR6][R6.64+0x1800] ;  /* 0x0018000606167981 */ /* 0x000ee8000c1e9900 */
[----:B------:R-:W3:Y:S04]  /*2c30*/  LDG.E.CONSTANT R25, desc[UR6][R6.64+0x2000] ;  /* 0x0020000606197981 */ /* 0x000ee8000c1e9900 */
        /* <DEDUP_REMOVED lines=11> */
[----:B------:R1:W5:Y:S01]  /*2cf0*/  LDG.E.CONSTANT R24, desc[UR6][R6.64+0x7800] ;  /* 0x0078000606187981 */ /* 0x000362000c1e9900 */
[----:B--2---:R-:W-:Y:S01]  /*2d00*/  FADD R19, R19, R0 ;  /* 0x0000000013137221 */ /* 0x004fe20000000000 */
[----:B0-----:R-:W-:-:S04]  /*2d10*/  MOV R0, R12 ;  /* 0x0000000c00007202 */ /* 0x001fc80000000f00 */
[----:B-1----:R-:W-:Y:S01]  /*2d20*/  IADD3 R6, PT, PT, -R11, R0, RZ ;  /* 0x000000000b067210 */ /* 0x002fe20007ffe1ff */
[----:B---3--:R-:W-:-:S03]  /*2d30*/  FADD R22, R22, R25 ;  /* 0x0000001916167221 */ /* 0x008fc60000000000 */
[----:B------:R-:W-:Y:S01]  /*2d40*/  ISETP.GE.U32.AND P0, PT, R6, 0x2000, PT ;  /* 0x000020000600780c */ /* 0x000fe20003f06070 */
[----:B----4-:R-:W-:Y:S01]  /*2d50*/  FADD R21, R21, R10 ;  /* 0x0000000a15157221 */ /* 0x010fe20000000000 */
[----:B-----5:R-:W-:-:S04]  /*2d60*/  FADD R27, R26, R27 ;  /* 0x0000001b1a1b7221 */ /* 0x020fc80000000000 */
[----:B------:R-:W-:Y:S01]  /*2d70*/  FADD R22, R22, R27 ;  /* 0x0000001b16167221 */ /* 0x000fe20000000000 */
[----:B------:R-:W-:Y:S01]  /*2d80*/  FADD R20, R20, R23 ;  /* 0x0000001714147221 */ /* 0x000fe20000000000 */
[----:B------:R-:W-:-:S04]  /*2d90*/  FADD R15, R18, R15 ;  /* 0x0000000f120f7221 */ /* 0x000fc80000000000 */
[----:B------:R-:W-:Y:S01]  /*2da0*/  FADD R15, R20, R15 ;  /* 0x0000000f140f7221 */ /* 0x000fe20000000000 */
[----:B------:R-:W-:-:S04]  /*2db0*/  FADD R16, R16, R13 ;  /* 0x0000000d10107221 */ /* 0x000fc80000000000 */
[----:B------:R-:W-:Y:S01]  /*2dc0*/  FADD R21, R21, R16 ;  /* 0x0000001015157221 */ /* 0x000fe20000000000 */
[----:B------:R-:W-:-:S04]  /*2dd0*/  FADD R14, R17, R14 ;  /* 0x0000000e110e7221 */ /* 0x000fc80000000000 */
[----:B------:R-:W-:Y:S01]  /*2de0*/  FADD R14, R19, R14 ;  /* 0x0000000e130e7221 */ /* 0x000fe20000000000 */
[----:B------:R-:W-:-:S03]  /*2df0*/  FADD R21, R21, R22 ;  /* 0x0000001615157221 */ /* 0x000fc60000000000 */
[----:B------:R-:W-:-:S04]  /*2e00*/  FADD R14, R15, R14 ;  /* 0x0000000e0f0e7221 */ /* 0x000fc80000000000 */
[----:B------:R-:W-:-:S04]  /*2e10*/  FADD R21, R21, R14 ;  /* 0x0000000e15157221 */ /* 0x000fc80000000000 */
[----:B------:R-:W-:Y:S01]  /*2e20*/  FADD R10, R24, R21 ;  /* 0x00000015180a7221 */ /* 0x000fe20000000000 */
[----:B------:R-:W-:Y:S06]  /*2e30*/  @!P0 BRA `(.L_x_138) ;  /* 0x0000000000dc8947 */ /* 0x000fec0003800000 */
[----:B------:R-:W-:-:S04]  /*2e40*/  IADD3 R11, PT, PT, R11, 0x2000, RZ ;  /* 0x000020000b0b7810 */ /* 0x000fc80007ffe0ff */
[----:B------:R-:W-:-:S13]  /*2e50*/  ISETP.GT.U32.AND P0, PT, R11, R8, PT ;  /* 0x000000080b00720c */ /* 0x000fda0003f04070 */
[----:B------:R-:W-:Y:S05]  /*2e60*/  @!P0 BRA `(.L_x_139) ;  /* 0xfffffffc00588947 */ /* 0x000fea000383ffff */
.L_x_137:
[----:B------:R-:W-:-:S13]  /*2e70*/  ISETP.GE.U32.AND P0, PT, R11, R0, PT ;  /* 0x000000000b00720c */ /* 0x000fda0003f06070 */
[----:B------:R-:W-:Y:S05]  /*2e80*/  @P0 BRA `(.L_x_138) ;  /* 0x0000000000c80947 */ /* 0x000fea0003800000 */
[----:B------:R-:W-:Y:S01]  /*2e90*/  IADD3 R2, PT, PT, -R11, R0, RZ ;  /* 0x000000000b027210 */ /* 0x000fe20007ffe1ff */
[----:B------:R-:W-:Y:S03]  /*2ea0*/  BSSY.RECONVERGENT B1, `(.L_x_138) ;  /* 0x0000030000017945 */ /* 0x000fe60003800200 */
[----:B------:R-:W-:-:S13]  /*2eb0*/  ISETP.GE.AND P0, PT, R9, R2, PT ;  /* 0x000000020900720c */ /* 0x000fda0003f06270 */
[----:B------:R-:W-:Y:S05]  /*2ec0*/  @P0 BRA `(.L_x_140) ;  /* 0x0000000000b40947 */ /* 0x000fea0003800000 */
[----:B------:R-:W-:Y:S01]  /*2ed0*/  LOP3.LUT R3, RZ, R9, RZ, 0x33, !PT ;  /* 0x00000009ff037212 */ /* 0x000fe200078e33ff */
[----:B------:R-:W-:Y:S03]  /*2ee0*/  BSSY.RECONVERGENT B2, `(.L_x_141) ;  /* 0x0000014000027945 */ /* 0x000fe60003800200 */
[----:B------:R-:W-:-:S04]  /*2ef0*/  IADD3 R3, PT, PT, -R11, R0, R3 ;  /* 0x000000000b037210 */ /* 0x000fc80007ffe103 */
[C---:B------:R-:W-:Y:S02]  /*2f00*/  LOP3.LUT R0, R3.reuse, 0x600, RZ, 0xc0, !PT ;  /* 0x0000060003007812 */ /* 0x040fe400078ec0ff */
[----:B------:R-:W-:Y:S02]  /*2f10*/  ISETP.GE.U32.AND P1, PT, R3, 0x600, PT ;  /* 0x000006000300780c */ /* 0x000fe40003f26070 */
[----:B------:R-:W-:Y:S02]  /*2f20*/  ISETP.NE.AND P0, PT, R0, 0x600, PT ;  /* 0x000006000000780c */ /* 0x000fe40003f05270 */
[----:B------:R-:W-:-:S11]  /*2f30*/  MOV R0, R9 ;  /* 0x0000000900007202 */ /* 0x000fd60000000f00 */
[----:B------:R-:W-:Y:S05]  /*2f40*/  @!P0 BRA `(.L_x_142) ;  /* 0x0000000000348947 */ /* 0x000fea0003800000 */
[----:B------:R-:W-:Y:S02]  /*2f50*/  LEA.HI R0, R3, 0x1, RZ, 0x17 ;  /* 0x0000000103007811 */ /* 0x000fe400078fb8ff */
[----:B------:R-:W-:Y:S02]  /*2f60*/  IADD3 R13, PT, PT, R9, R11, RZ ;  /* 0x0000000b090d7210 */ /* 0x000fe40007ffe0ff */
[----:B------:R-:W-:Y:S02]  /*2f70*/  LOP3.LUT R3, R0, 0x3, RZ, 0xc0, !PT ;  /* 0x0000000300037812 */ /* 0x000fe400078ec0ff */
[----:B------:R-:W-:Y:S02]  /*2f80*/  MOV R0, R9 ;  /* 0x0000000900007202 */ /* 0x000fe40000000f00 */
[----:B------:R-:W-:-:S07]  /*2f90*/  IADD3 R3, PT, PT, -R3, RZ, RZ ;  /* 0x000000ff03037210 */ /* 0x000fce0007ffe1ff */
.L_x_143:
        /* <DEDUP_REMOVED lines=8> */
.L_x_142:
[----:B------:R-:W-:Y:S05]  /*3020*/  BSYNC.RECONVERGENT B2 ;  /* 0x0000000000027941 */ /* 0x000fea0003800200 */
.L_x_141:
[----:B------:R-:W-:Y:S05]  /*3030*/  @!P1 BRA `(.L_x_140) ;  /* 0x0000000000589947 */ /* 0x000fea0003800000 */
[C---:B------:R-:W-:Y:S02]  /*3040*/  IADD3 R11, PT, PT, R0.reuse, R11, RZ ;  /* 0x0000000b000b7210 */ /* 0x040fe40007ffe0ff */
[----:B------:R-:W-:-:S07]  /*3050*/  IADD3 R0, PT, PT, R0, 0x400, RZ ;  /* 0x0000040000007810 */ /* 0x000fce0007ffe0ff */
.L_x_144:
        /* <DEDUP_REMOVED lines=20> */
.L_x_140:
[----:B------:R-:W-:Y:S05]  /*31a0*/  BSYNC.RECONVERGENT B1 ;  /* 0x0000000000017941 */ /* 0x000fea0003800200 */
.L_x_138:
        /* <DEDUP_REMOVED lines=44> */
.L_x_114:
[----:B------:R-:W-:Y:S05]  /*3470*/  BSYNC.RECONVERGENT B0 ;  /* 0x0000000000007941 */ /* 0x000fea0003800200 */
.L_x_98:
[----:B------:R-:W-:Y:S05]  /*3480*/  @P0 EXIT ;  /* 0x000000000000094d */ /* 0x000fea0003800000 */
[----:B------:R-:W5:Y:S01]  /*3490*/  LDC.64 R4, c[0x0][0x388] ;  /* 0x0000e200ff047b82 */ /* 0x000f620000000a00 */
[----:B------:R-:W0:Y:S02]  /*34a0*/  LDCU UR4, c[0x0][0x398] ;  /* 0x00007300ff0477ac */ /* 0x000e240008000800 */
[----:B01234-:R-:W-:-:S05]  /*34b0*/  FADD R3, R2, UR4 ;  /* 0x0000000402037e21 */ /* 0x01ffca0008000000 */
[----:B-----5:R-:W-:Y:S01]  /*34c0*/  STG.E desc[UR6][R4.64], R3 ;  /* 0x0000000304007986 */ /* 0x020fe2000c101906 */
[----:B------:R-:W-:Y:S05]  /*34d0*/  EXIT ;  /* 0x000000000000794d */ /* 0x000fea0003800000 */
.L_x_145:
        /* <DEDUP_REMOVED lines=10> */
.L_x_150:


//--------------------- .text._ZN3cub18CUB_300001_SM_10006detail11EmptyKernelIvEEvv --------------------------
	.section	.text._ZN3cub18CUB_300001_SM_10006detail11EmptyKernelIvEEvv,"ax",@progbits
	.align	128
        .global         _ZN3cub18CUB_300001_SM_10006detail11EmptyKernelIvEEvv
        .type           _ZN3cub18CUB_300001_SM_10006detail11EmptyKernelIvEEvv,@function
        .size           _ZN3cub18CUB_300001_SM_10006detail11EmptyKernelIvEEvv,(.L_x_151 - _ZN3cub18CUB_300001_SM_10006detail11EmptyKernelIvEEvv)
        .other          _ZN3cub18CUB_300001_SM_10006detail11EmptyKernelIvEEvv,@"STO_CUDA_ENTRY STV_DEFAULT"
_ZN3cub18CUB_300001_SM_10006detail11EmptyKernelIvEEvv:
.text._ZN3cub18CUB_300001_SM_10006detail11EmptyKernelIvEEvv:
[----:B------:R-:W-:Y:S01]  /*0000*/  LDC R1, c[0x0][0x37c] ;  /* 0x0000df00ff017b82 */ /* 0x000fe20000000800 */
[----:B------:R-:W-:Y:S05]  /*0010*/  EXIT ;  /* 0x000000000000794d */ /* 0x000fea0003800000 */
.L_x_146:
        /* <DEDUP_REMOVED lines=14> */
.L_x_151:


//--------------------- .text._Z14elmt_wise_multPfS_S_ --------------------------
	.section	.text._Z14elmt_wise_multPfS_S_,"ax",@progbits
	.align	128
        .global         _Z14elmt_wise_multPfS_S_
        .type           _Z14elmt_wise_multPfS_S_,@function
        .size           _Z14elmt_wise_multPfS_S_,(.L_x_152 - _Z14elmt_wise_multPfS_S_)
        .other          _Z14elmt_wise_multPfS_S_,@"STO_CUDA_ENTRY STV_DEFAULT"
_Z14elmt_wise_multPfS_S_:
.text._Z14elmt_wise_multPfS_S_:
[----:B------:R-:W-:Y:S01]  /*0000*/  LDC R1, c[0x0][0x37c] ;  /* 0x0000df00ff017b82 */ /* 0x000fe20000000800 */
[----:B------:R-:W0:Y:S07]  /*0010*/  S2R R9, SR_TID.X ;  /* 0x0000000000097919 */ /* 0x000e2e0000002100 */
[----:B------:R-:W0:Y:S01]  /*0020*/  S2UR UR6, SR_CTAID.X ;  /* 0x00000000000679c3 */ /* 0x000e220000002500 */
[----:B------:R-:W1:Y:S07]  /*0030*/  LDCU.64 UR4, c[0x0][0x358] ;  /* 0x00006b00ff0477ac */ /* 0x000e6e0008000a00 */
[----:B------:R-:W0:Y:S08]  /*0040*/  LDC R0, c[0x0][0x360] ;  /* 0x0000d800ff007b82 */ /* 0x000e300000000800 */
[----:B------:R-:W2:Y:S08]  /*0050*/  LDC.64 R2, c[0x0][0x380] ;  /* 0x0000e000ff027b82 */ /* 0x000eb00000000a00 */
[----:B------:R-:W3:Y:S01]  /*0060*/  LDC.64 R4, c[0x0][0x388] ;  /* 0x0000e200ff047b82 */ /* 0x000ee20000000a00 */
[----:B0-----:R-:W-:-:S07]  /*0070*/  IMAD R9, R0, UR6, R9 ;  /* 0x0000000600097c24 */ /* 0x001fce000f8e0209 */
[----:B------:R-:W0:Y:S01]  /*0080*/  LDC.64 R6, c[0x0][0x390] ;  /* 0x0000e400ff067b82 */ /* 0x000e220000000a00 */
[----:B--2---:R-:W-:-:S06]  /*0090*/  IMAD.WIDE R2, R9, 0x4, R2 ;  /* 0x0000000409027825 */ /* 0x004fcc00078e0202 */
[----:B-1----:R-:W2:Y:S01]  /*00a0*/  LDG.E R2, desc[UR4][R2.64] ;  /* 0x0000000402027981 */ /* 0x002ea2000c1e1900 */
[----:B---3--:R-:W-:-:S06]  /*00b0*/  IMAD.WIDE R4, R9, 0x4, R4 ;  /* 0x0000000409047825 */ /* 0x008fcc00078e0204 */
[----:B------:R-:W2:Y:S01]  /*00c0*/  LDG.E R5, desc[UR4][R4.64] ;  /* 0x0000000404057981 */ /* 0x000ea2000c1e1900 */
[----:B0-----:R-:W-:-:S04]  /*00d0*/  IMAD.WIDE R6, R9, 0x4, R6 ;  /* 0x0000000409067825 */ /* 0x001fc800078e0206 */
[----:B--2---:R-:W-:-:S05]  /*00e0*/  FMUL R9, R2, R5 ;  /* 0x0000000502097220 */ /* 0x004fca0000400000 */
[----:B------:R-:W-:Y:S01]  /*00f0*/  STG.E desc[UR4][R6.64], R9 ;  /* 0x0000000906007986 */ /* 0x000fe2000c101904 */
[----:B------:R-:W-:Y:S05]  /*0100*/  EXIT ;  /* 0x000000000000794d */ /* 0x000fea0003800000 */
.L_x_147:
        /* <DEDUP_REMOVED lines=15> */
.L_x_152:


//--------------------- .nv.shared._ZN3cub18CUB_300001_SM_10006detail6reduce28DeviceReduceSingleTileKernelINS2_10policy_hubIfjN4cuda3std3__44plusIvEEE10Policy1000EPfSC_iS9_ffNS7_10__identityEEEvT0_T1_T2_T3_T4_T6_ --------------------------
	.section	.nv.shared._ZN3cub18CUB_300001_SM_10006detail6reduce28DeviceReduceSingleTileKernelINS2_10policy_hubIfjN4cuda3std3__44plusIvEEE10Policy1000EPfSC_iS9_ffNS7_10__identityEEEvT0_T1_T2_T3_T4_T6_,"aw",@nobits
	.sectionflags	@""
	.align	4
.nv.shared._ZN3cub18CUB_300001_SM_10006detail6reduce28DeviceReduceSingleTileKernelINS2_10policy_hubIfjN4cuda3std3__44plusIvEEE10Policy1000EPfSC_iS9_ffNS7_10__identityEEEvT0_T1_T2_T3_T4_T6_:
	.zero		1108


//--------------------- .nv.shared.reserved.0     --------------------------
	.section	.nv.shared.reserved.0,"aw",@nobits
	.weak		__nv_reservedSMEM_offset_0_alias
	.size		__nv_reservedSMEM_offset_0_alias, 0, 64
	.other		__nv_reservedSMEM_offset_0_alias,@"STO_CUDA_RESERVED_SHARED STV_DEFAULT"
__nv_reservedSMEM_offset_0_alias:
	.zero		0
	.zero		64


//--------------------- .nv.global                --------------------------
	.section	.nv.global,"aw",@nobits
.nv.global:
	.type		_ZN34_INTERNAL_3ec3fa15_4_k_cu_ee32e1cf6thrust24THRUST_300001_SM_1000_NS12placeholders2_5E,@object
	.size		_ZN34_INTERNAL_3ec3fa15_4_k_cu_ee32e1cf6thrust24THRUST_300001_SM_1000_NS12placeholders2_5E,(_ZN34_INTERNAL_3ec3fa15_4_k_cu_ee32e1cf4cuda3std3__45__cpo6cbeginE - _ZN34_INTERNAL_3ec3fa15_4_k_cu_ee32e1cf6thrust24THRUST_300001_SM_1000_NS12placeholders2_5E)
_ZN34_INTERNAL_3ec3fa15_4_k_cu_ee32e1cf6thrust24THRUST_300001_SM_1000_NS12placeholders2_5E:
	.zero		1
	.type		_ZN34_INTERNAL_3ec3fa15_4_k_cu_ee32e1cf4cuda3std3__45__cpo6cbeginE,@object
	.size		_ZN34_INTERNAL_3ec3fa15_4_k_cu_ee32e1cf4cuda3std3__45__cpo6cbeginE,(_ZN34_INTERNAL_3ec3fa15_4_k_cu_ee32e1cf4cuda3std6ranges3__45__cpo6cbeginE - _ZN34_INTERNAL_3ec3fa15_4_k_cu_ee32e1cf4cuda3std3__45__cpo6cbeginE)
_ZN34_INTERNAL_3ec3fa15_4_k_cu_ee32e1cf4cuda3std3__45__cpo6cbeginE:
	.zero		1
	.type		_ZN34_INTERNAL_3ec3fa15_4_k_cu_ee32e1cf4cuda3std6ranges3__45__cpo6cbeginE,@object
	.size		_ZN34_INTERNAL_3ec3fa15_4_k_cu_ee32e1cf4cuda3std6ranges3__45__cpo6cbeginE,(_ZN34_INTERNAL_3ec3fa15_4_k_cu_ee32e1cf4cuda3std3__48in_placeE - _ZN34_INTERNAL_3ec3fa15_4_k_cu_ee32e1cf4cuda3std6ranges3__45__cpo6cbeginE)
_ZN34_INTERNAL_3ec3fa15_4_k_cu_ee32e1cf4cuda3std6ranges3__45__cpo6cbeginE:
	.zero		1
	.type		_ZN34_INTERNAL_3ec3fa15_4_k_cu_ee32e1cf4cuda3std3__48in_placeE,@object
	.size		_ZN34_INTERNAL_3ec3fa15_4_k_cu_ee32e1cf4cuda3std3__48in_placeE,(_ZN34_INTERNAL_3ec3fa15_4_k_cu_ee32e1cf4cuda3std6ranges3__45__cpo4sizeE - _ZN34_INTERNAL_3ec3fa15_4_k_cu_ee32e1cf4cuda3std3__48in_placeE)
_ZN34_INTERNAL_3ec3fa15_4_k_cu_ee32e1cf4cuda3std3__48in_placeE:
	.zero		1
	.type		_ZN34_INTERNAL_3ec3fa15_4_k_cu_ee32e1cf4cuda3std6ranges3__45__cpo4sizeE,@object
	.size		_ZN34_INTERNAL_3ec3fa15_4_k_cu_ee32e1cf4cuda3std6ranges3__45__cpo4sizeE,(_ZN34_INTERNAL_3ec3fa15_4_k_cu_ee32e1cf6thrust24THRUST_300001_SM_1000_NS12placeholders2_9E - _ZN34_INTERNAL_3ec3fa15_4_k_cu_ee32e1cf4cuda3std6ranges3__45__cpo4sizeE)
_ZN34_INTERNAL_3ec3fa15_4_k_cu_ee32e1cf4cuda3std6ranges3__45__cpo4sizeE:
	.zero		1
	.type		_ZN34_INTERNAL_3ec3fa15_4_k_cu_ee32e1cf6thrust24THRUST_300001_SM_1000_NS12placeholders2_9E,@object
	.size		_ZN34_INTERNAL_3ec3fa15_4_k_cu_ee32e1cf6thrust24THRUST_300001_SM_1000_NS12placeholders2_9E,(_ZN34_INTERNAL_3ec3fa15_4_k_cu_ee32e1cf4cuda3std3__45__cpo7crbeginE - _ZN34_INTERNAL_3ec3fa15_4_k_cu_ee32e1cf6thrust24THRUST_300001_SM_1000_NS12placeholders2_9E)
_ZN34_INTERNAL_3ec3fa15_4_k_cu_ee32e1cf6thrust24THRUST_300001_SM_1000_NS12placeholders2_9E:
	.zero		1
	.type		_ZN34_INTERNAL_3ec3fa15_4_k_cu_ee32e1cf4cuda3std3__45__cpo7crbeginE,@object
	.size		_ZN34_INTERNAL_3ec3fa15_4_k_cu_ee32e1cf4cuda3std3__45__cpo7crbeginE,(_ZN34_INTERNAL_3ec3fa15_4_k_cu_ee32e1cf4cuda3std6ranges3__45__cpo4nextE - _ZN34_INTERNAL_3ec3fa15_4_k_cu_ee32e1cf4cuda3std3__45__cpo7crbeginE)
_ZN34_INTERNAL_3ec3fa15_4_k_cu_ee32e1cf4cuda3std3__45__cpo7crbeginE:
	.zero		1
	.type		_ZN34_INTERNAL_3ec3fa15_4_k_cu_ee32e1cf4cuda3std6ranges3__45__cpo4nextE,@object
	.size		_ZN34_INTERNAL_3ec3fa15_4_k_cu_ee32e1cf4cuda3std6ranges3__45__cpo4nextE,(_ZN34_INTERNAL_3ec3fa15_4_k_cu_ee32e1cf4cuda3std6ranges3__45__cpo4swapE - _ZN34_INTERNAL_3ec3fa15_4_k_cu_ee32e1cf4cuda3std6ranges3__45__cpo4nextE)
_ZN34_INTERNAL_3ec3fa15_4_k_cu_ee32e1cf4cuda3std6ranges3__45__cpo4nextE:
	.zero		1
	.type		_ZN34_INTERNAL_3ec3fa15_4_k_cu_ee32e1cf4cuda3std6ranges3__45__cpo4swapE,@object
	.size		_ZN34_INTERNAL_3ec3fa15_4_k_cu_ee32e1cf4cuda3std6ranges3__45__cpo4swapE,(_ZN34_INTERNAL_3ec3fa15_4_k_cu_ee32e1cf6thrust24THRUST_300001_SM_1000_NS12placeholders2_1E - _ZN34_INTERNAL_3ec3fa15_4_k_cu_ee32e1cf4cuda3std6ranges3__45__cpo4swapE)
_ZN34_INTERNAL_3ec3fa15_4_k_cu_ee32e1cf4cuda3std6ranges3__45__cpo4swapE:
	.zero		1
	.type		_ZN34_INTERNAL_3ec3fa15_4_k_cu_ee32e1cf6thrust24THRUST_300001_SM_1000_NS12placeholders2_1E,@object
	.size		_ZN34_INTERNAL_3ec3fa15_4_k_cu_ee32e1cf6thrust24THRUST_300001_SM_1000_NS12placeholders2_1E,(_ZN34_INTERNAL_3ec3fa15_4_k_cu_ee32e1cf6thrust24THRUST_300001_SM_1000_NS12placeholders2_3E - _ZN34_INTERNAL_3ec3fa15_4_k_cu_ee32e1cf6thrust24THRUST_300001_SM_1000_NS12placeholders2_1E)
_ZN34_INTERNAL_3ec3fa15_4_k_cu_ee32e1cf6thrust24THRUST_300001_SM_1000_NS12placeholders2_1E:
	.zero		1
	.type		_ZN34_INTERNAL_3ec3fa15_4_k_cu_ee32e1cf6thrust24THRUST_300001_SM_1000_NS12placeholders2_3E,@object
	.size		_ZN34_INTERNAL_3ec3fa15_4_k_cu_ee32e1cf6thrust24THRUST_300001_SM_1000_NS12placeholders2_3E,(_ZN34_INTERNAL_3ec3fa15_4_k_cu_ee32e1cf4cuda3std3__45__cpo5beginE - _ZN34_INTERNAL_3ec3fa15_4_k_cu_ee32e1cf6thrust24THRUST_300001_SM_1000_NS12placeholders2_3E)
_ZN34_INTERNAL_3ec3fa15_4_k_cu_ee32e1cf6thrust24THRUST_300001_SM_1000_NS12placeholders2_3E:
	.zero		1
	.type		_ZN34_INTERNAL_3ec3fa15_4_k_cu_ee32e1cf4cuda3std3__45__cpo5beginE,@object
	.size		_ZN34_INTERNAL_3ec3fa15_4_k_cu_ee32e1cf4cuda3std3__45__cpo5beginE,(_ZN34_INTERNAL_3ec3fa15_4_k_cu_ee32e1cf4cuda3std6ranges3__45__cpo5beginE - _ZN34_INTERNAL_3ec3fa15_4_k_cu_ee32e1cf4cuda3std3__45__cpo5beginE)
_ZN34_INTERNAL_3ec3fa15_4_k_cu_ee32e1cf4cuda3std3__45__cpo5beginE:
	.zero		1
	.type		_ZN34_INTERNAL_3ec3fa15_4_k_cu_ee32e1cf4cuda3std6ranges3__45__cpo5beginE,@object
	.size		_ZN34_INTERNAL_3ec3fa15_4_k_cu_ee32e1cf4cuda3std6ranges3__45__cpo5beginE,(_ZN34_INTERNAL_3ec3fa15_4_k_cu_ee32e1cf4cuda3std3__436_GLOBAL__N__3ec3fa15_4_k_cu_ee32e1cf6ignoreE - _ZN34_INTERNAL_3ec3fa15_4_k_cu_ee32e1cf4cuda3std6ranges3__45__cpo5beginE)
_ZN34_INTERNAL_3ec3fa15_4_k_cu_ee32e1cf4cuda3std6ranges3__45__cpo5beginE:
	.zero		1
	.type		_ZN34_INTERNAL_3ec3fa15_4_k_cu_ee32e1cf4cuda3std3__436_GLOBAL__N__3ec3fa15_4_k_cu_ee32e1cf6ignoreE,@object
	.size		_ZN34_INTERNAL_3ec3fa15_4_k_cu_ee32e1cf4cuda3std3__436_GLOBAL__N__3ec3fa15_4_k_cu_ee32e1cf6ignoreE,(_ZN34_INTERNAL_3ec3fa15_4_k_cu_ee32e1cf4cuda3std6ranges3__45__cpo4dataE - _ZN34_INTERNAL_3ec3fa15_4_k_cu_ee32e1cf4cuda3std3__436_GLOBAL__N__3ec3fa15_4_k_cu_ee32e1cf6ignoreE)
_ZN34_INTERNAL_3ec3fa15_4_k_cu_ee32e1cf4cuda3std3__436_GLOBAL__N__3ec3fa15_4_k_cu_ee32e1cf6ignoreE:
	.zero		1
	.type		_ZN34_INTERNAL_3ec3fa15_4_k_cu_ee32e1cf4cuda3std6ranges3__45__cpo4dataE,@object
	.size		_ZN34_INTERNAL_3ec3fa15_4_k_cu_ee32e1cf4cuda3std6ranges3__45__cpo4dataE,(_ZN34_INTERNAL_3ec3fa15_4_k_cu_ee32e1cf6thrust24THRUST_300001_SM_1000_NS12placeholders2_7E - _ZN34_INTERNAL_3ec3fa15_4_k_cu_ee32e1cf4cuda3std6ranges3__45__cpo4dataE)
_ZN34_INTERNAL_3ec3fa15_4_k_cu_ee32e1cf4cuda3std6ranges3__45__cpo4dataE:
	.zero		1
	.type		_ZN34_INTERNAL_3ec3fa15_4_k_cu_ee32e1cf6thrust24THRUST_300001_SM_1000_NS12placeholders2_7E,@object
	.size		_ZN34_INTERNAL_3ec3fa15_4_k_cu_ee32e1cf6thrust24THRUST_300001_SM_1000_NS12placeholders2_7E,(_ZN34_INTERNAL_3ec3fa15_4_k_cu_ee32e1cf4cuda3std3__45__cpo6rbeginE - _ZN34_INTERNAL_3ec3fa15_4_k_cu_ee32e1cf6thrust24THRUST_300001_SM_1000_NS12placeholders2_7E)
_ZN34_INTERNAL_3ec3fa15_4_k_cu_ee32e1cf6thrust24THRUST_300001_SM_1000_NS12placeholders2_7E:
	.zero		1
	.type		_ZN34_INTERNAL_3ec3fa15_4_k_cu_ee32e1cf4cuda3std3__45__cpo6rbeginE,@object
	.size		_ZN34_INTERNAL_3ec3fa15_4_k_cu_ee32e1cf4cuda3std3__45__cpo6rbeginE,(_ZN34_INTERNAL_3ec3fa15_4_k_cu_ee32e1cf4cuda3std6ranges3__45__cpo7advanceE - _ZN34_INTERNAL_3ec3fa15_4_k_cu_ee32e1cf4cuda3std3__45__cpo6rbeginE)
_ZN34_INTERNAL_3ec3fa15_4_k_cu_ee32e1cf4cuda3std3__45__cpo6rbeginE:
	.zero		1
	.type		_ZN34_INTERNAL_3ec3fa15_4_k_cu_ee32e1cf4cuda3std6ranges3__45__cpo7advanceE,@object
	.size		_ZN34_INTERNAL_3ec3fa15_4_k_cu_ee32e1cf4cuda3std6ranges3__45__cpo7advanceE,(_ZN34_INTERNAL_3ec3fa15_4_k_cu_ee32e1cf4cuda3std3__47nulloptE - _ZN34_INTERNAL_3ec3fa15_4_k_cu_ee32e1cf4cuda3std6ranges3__45__cpo7advanceE)
_ZN34_INTERNAL_3ec3fa15_4_k_cu_ee32e1cf4cuda3std6ranges3__45__cpo7advanceE:
	.zero		1
	.type		_ZN34_INTERNAL_3ec3fa15_4_k_cu_ee32e1cf4cuda3std3__47nulloptE,@object
	.size		_ZN34_INTERNAL_3ec3fa15_4_k_cu_ee32e1cf4cuda3std3__47nulloptE,(_ZN34_INTERNAL_3ec3fa15_4_k_cu_ee32e1cf4cuda3std6ranges3__45__cpo8distanceE - _ZN34_INTERNAL_3ec3fa15_4_k_cu_ee32e1cf4cuda3std3__47nulloptE)
_ZN34_INTERNAL_3ec3fa15_4_k_cu_ee32e1cf4cuda3std3__47nulloptE:
	.zero		1
	.type		_ZN34_INTERNAL_3ec3fa15_4_k_cu_ee32e1cf4cuda3std6ranges3__45__cpo8distanceE,@object
	.size		_ZN34_INTERNAL_3ec3fa15_4_k_cu_ee32e1cf4cuda3std6ranges3__45__cpo8distanceE,(_ZN34_INTERNAL_3ec3fa15_4_k_cu_ee32e1cf6thrust24THRUST_300001_SM_1000_NS12placeholders2_6E - _ZN34_INTERNAL_3ec3fa15_4_k_cu_ee32e1cf4cuda3std6ranges3__45__cpo8distanceE)
_ZN34_INTERNAL_3ec3fa15_4_k_cu_ee32e1cf4cuda3std6ranges3__45__cpo8distanceE:
	.zero		1
	.type		_ZN34_INTERNAL_3ec3fa15_4_k_cu_ee32e1cf6thrust24THRUST_300001_SM_1000_NS12placeholders2_6E,@object
	.size		_ZN34_INTERNAL_3ec3fa15_4_k_cu_ee32e1cf6thrust24THRUST_300001_SM_1000_NS12placeholders2_6E,(_ZN34_INTERNAL_3ec3fa15_4_k_cu_ee32e1cf4cuda3std3__45__cpo4cendE - _ZN34_INTERNAL_3ec3fa15_4_k_cu_ee32e1cf6thrust24THRUST_300001_SM_1000_NS12placeholders2_6E)
_ZN34_INTERNAL_3ec3fa15_4_k_cu_ee32e1cf6thrust24THRUST_300001_SM_1000_NS12placeholders2_6E:
	.zero		1
	.type		_ZN34_INTERNAL_3ec3fa15_4_k_cu_ee32e1cf4cuda3std3__45__cpo4cendE,@object
	.size		_ZN34_INTERNAL_3ec3fa15_4_k_cu_ee32e1cf4cuda3std3__45__cpo4cendE,(_ZN34_INTERNAL_3ec3fa15_4_k_cu_ee32e1cf4cuda3std6ranges3__45__cpo4cendE - _ZN34_INTERNAL_3ec3fa15_4_k_cu_ee32e1cf4cuda3std3__45__cpo4cendE)
_ZN34_INTERNAL_3ec3fa15_4_k_cu_ee32e1cf4cuda3std3__45__cpo4cendE:
	.zero		1
	.type		_ZN34_INTERNAL_3ec3fa15_4_k_cu_ee32e1cf4cuda3std6ranges3__45__cpo4cendE,@object
	.size		_ZN34_INTERNAL_3ec3fa15_4_k_cu_ee32e1cf4cuda3std6ranges3__45__cpo4cendE,(_ZN34_INTERNAL_3ec3fa15_4_k_cu_ee32e1cf4cuda3std3__420unreachable_sentinelE - _ZN34_INTERNAL_3ec3fa15_4_k_cu_ee32e1cf4cuda3std6ranges3__45__cpo4cendE)
_ZN34_INTERNAL_3ec3fa15_4_k_cu_ee32e1cf4cuda3std6ranges3__45__cpo4cendE:
	.zero		1
	.type		_ZN34_INTERNAL_3ec3fa15_4_k_cu_ee32e1cf4cuda3std3__420unreachable_sentinelE,@object
	.size		_ZN34_INTERNAL_3ec3fa15_4_k_cu_ee32e1cf4cuda3std3__420unreachable_sentinelE,(_ZN34_INTERNAL_3ec3fa15_4_k_cu_ee32e1cf4cuda3std6ranges3__45__cpo5ssizeE - _ZN34_INTERNAL_3ec3fa15_4_k_cu_ee32e1cf4cuda3std3__420unreachable_sentinelE)
_ZN34_INTERNAL_3ec3fa15_4_k_cu_ee32e1cf4cuda3std3__420unreachable_sentinelE:
	.zero		1
	.type		_ZN34_INTERNAL_3ec3fa15_4_k_cu_ee32e1cf4cuda3std6ranges3__45__cpo5ssizeE,@object
	.size		_ZN34_INTERNAL_3ec3fa15_4_k_cu_ee32e1cf4cuda3std6ranges3__45__cpo5ssizeE,(_ZN34_INTERNAL_3ec3fa15_4_k_cu_ee32e1cf6thrust24THRUST_300001_SM_1000_NS12placeholders3_10E - _ZN34_INTERNAL_3ec3fa15_4_k_cu_ee32e1cf4cuda3std6ranges3__45__cpo5ssizeE)
_ZN34_INTERNAL_3ec3fa15_4_k_cu_ee32e1cf4cuda3std6ranges3__45__cpo5ssizeE:
	.zero		1
	.type		_ZN34_INTERNAL_3ec3fa15_4_k_cu_ee32e1cf6thrust24THRUST_300001_SM_1000_NS12placeholders3_10E,@object
	.size		_ZN34_INTERNAL_3ec3fa15_4_k_cu_ee32e1cf6thrust24THRUST_300001_SM_1000_NS12placeholders3_10E,(_ZN34_INTERNAL_3ec3fa15_4_k_cu_ee32e1cf4cuda3std3__45__cpo5crendE - _ZN34_INTERNAL_3ec3fa15_4_k_cu_ee32e1cf6thrust24THRUST_300001_SM_1000_NS12placeholders3_10E)
_ZN34_INTERNAL_3ec3fa15_4_k_cu_ee32e1cf6thrust24THRUST_300001_SM_1000_NS12placeholders3_10E:
	.zero		1
	.type		_ZN34_INTERNAL_3ec3fa15_4_k_cu_ee32e1cf4cuda3std3__45__cpo5crendE,@object
	.size		_ZN34_INTERNAL_3ec3fa15_4_k_cu_ee32e1cf4cuda3std3__45__cpo5crendE,(_ZN34_INTERNAL_3ec3fa15_4_k_cu_ee32e1cf4cuda3std6ranges3__45__cpo4prevE - _ZN34_INTERNAL_3ec3fa15_4_k_cu_ee32e1cf4cuda3std3__45__cpo5crendE)
_ZN34_INTERNAL_3ec3fa15_4_k_cu_ee32e1cf4cuda3std3__45__cpo5crendE:
	.zero		1
	.type		_ZN34_INTERNAL_3ec3fa15_4_k_cu_ee32e1cf4cuda3std6ranges3__45__cpo4prevE,@object
	.size		_ZN34_INTERNAL_3ec3fa15_4_k_cu_ee32e1cf4cuda3std6ranges3__45__cpo4prevE,(_ZN34_INTERNAL_3ec3fa15_4_k_cu_ee32e1cf4cuda3std6ranges3__45__cpo9iter_moveE - _ZN34_INTERNAL_3ec3fa15_4_k_cu_ee32e1cf4cuda3std6ranges3__45__cpo4prevE)
_ZN34_INTERNAL_3ec3fa15_4_k_cu_ee32e1cf4cuda3std6ranges3__45__cpo4prevE:
	.zero		1
	.type		_ZN34_INTERNAL_3ec3fa15_4_k_cu_ee32e1cf4cuda3std6ranges3__45__cpo9iter_moveE,@object
	.size		_ZN34_INTERNAL_3ec3fa15_4_k_cu_ee32e1cf4cuda3std6ranges3__45__cpo9iter_moveE,(_ZN34_INTERNAL_3ec3fa15_4_k_cu_ee32e1cf6thrust24THRUST_300001_SM_1000_NS12placeholders2_2E - _ZN34_INTERNAL_3ec3fa15_4_k_cu_ee32e1cf4cuda3std6ranges3__45__cpo9iter_moveE)
_ZN34_INTERNAL_3ec3fa15_4_k_cu_ee32e1cf4cuda3std6ranges3__45__cpo9iter_moveE:
	.zero		1
	.type		_ZN34_INTERNAL_3ec3fa15_4_k_cu_ee32e1cf6thrust24THRUST_300001_SM_1000_NS12placeholders2_2E,@object
	.size		_ZN34_INTERNAL_3ec3fa15_4_k_cu_ee32e1cf6thrust24THRUST_300001_SM_1000_NS12placeholders2_2E,(_ZN34_INTERNAL_3ec3fa15_4_k_cu_ee32e1cf6thrust24THRUST_300001_SM_1000_NS12placeholders2_4E - _ZN34_INTERNAL_3ec3fa15_4_k_cu_ee32e1cf6thrust24THRUST_300001_SM_1000_NS12placeholders2_2E)
_ZN34_INTERNAL_3ec3fa15_4_k_cu_ee32e1cf6thrust24THRUST_300001_SM_1000_NS12placeholders2_2E:
	.zero		1
	.type		_ZN34_INTERNAL_3ec3fa15_4_k_cu_ee32e1cf6thrust24THRUST_300001_SM_1000_NS12placeholders2_4E,@object
	.size		_ZN34_INTERNAL_3ec3fa15_4_k_cu_ee32e1cf6thrust24THRUST_300001_SM_1000_NS12placeholders2_4E,(_ZN34_INTERNAL_3ec3fa15_4_k_cu_ee32e1cf4cuda3std3__45__cpo3endE - _ZN34_INTERNAL_3ec3fa15_4_k_cu_ee32e1cf6thrust24THRUST_300001_SM_1000_NS12placeholders2_4E)
_ZN34_INTERNAL_3ec3fa15_4_k_cu_ee32e1cf6thrust24THRUST_300001_SM_1000_NS12placeholders2_4E:
	.zero		1
	.type		_ZN34_INTERNAL_3ec3fa15_4_k_cu_ee32e1cf4cuda3std3__45__cpo3endE,@object
	.size		_ZN34_INTERNAL_3ec3fa15_4_k_cu_ee32e1cf4cuda3std3__45__cpo3endE,(_ZN34_INTERNAL_3ec3fa15_4_k_cu_ee32e1cf4cuda3std6ranges3__45__cpo3endE - _ZN34_INTERNAL_3ec3fa15_4_k_cu_ee32e1cf4cuda3std3__45__cpo3endE)
_ZN34_INTERNAL_3ec3fa15_4_k_cu_ee32e1cf4cuda3std3__45__cpo3endE:
	.zero		1
	.type		_ZN34_INTERNAL_3ec3fa15_4_k_cu_ee32e1cf4cuda3std6ranges3__45__cpo3endE,@object
	.size		_ZN34_INTERNAL_3ec3fa15_4_k_cu_ee32e1cf4cuda3std6ranges3__45__cpo3endE,(_ZN34_INTERNAL_3ec3fa15_4_k_cu_ee32e1cf4cuda3std3__419piecewise_constructE - _ZN34_INTERNAL_3ec3fa15_4_k_cu_ee32e1cf4cuda3std6ranges3__45__cpo3endE)
_ZN34_INTERNAL_3ec3fa15_4_k_cu_ee32e1cf4cuda3std6ranges3__45__cpo3endE:
	.zero		1
	.type		_ZN34_INTERNAL_3ec3fa15_4_k_cu_ee32e1cf4cuda3std3__419piecewise_constructE,@object
	.size		_ZN34_INTERNAL_3ec3fa15_4_k_cu_ee32e1cf4cuda3std3__419piecewise_constructE,(_ZN34_INTERNAL_3ec3fa15_4_k_cu_ee32e1cf4cuda3std6ranges3__45__cpo5cdataE - _ZN34_INTERNAL_3ec3fa15_4_k_cu_ee32e1cf4cuda3std3__419piecewise_constructE)
_ZN34_INTERNAL_3ec3fa15_4_k_cu_ee32e1cf4cuda3std3__419piecewise_constructE:
	.zero		1
	.type		_ZN34_INTERNAL_3ec3fa15_4_k_cu_ee32e1cf4cuda3std6ranges3__45__cpo5cdataE,@object
	.size		_ZN34_INTERNAL_3ec3fa15_4_k_cu_ee32e1cf4cuda3std6ranges3__45__cpo5cdataE,(_ZN34_INTERNAL_3ec3fa15_4_k_cu_ee32e1cf6thrust24THRUST_300001_SM_1000_NS12placeholders2_8E - _ZN34_INTERNAL_3ec3fa15_4_k_cu_ee32e1cf4cuda3std6ranges3__45__cpo5cdataE)
_ZN34_INTERNAL_3ec3fa15_4_k_cu_ee32e1cf4cuda3std6ranges3__45__cpo5cdataE:
	.zero		1
	.type		_ZN34_INTERNAL_3ec3fa15_4_k_cu_ee32e1cf6thrust24THRUST_300001_SM_1000_NS12placeholders2_8E,@object
	.size		_ZN34_INTERNAL_3ec3fa15_4_k_cu_ee32e1cf6thrust24THRUST_300001_SM_1000_NS12placeholders2_8E,(_ZN34_INTERNAL_3ec3fa15_4_k_cu_ee32e1cf4cuda3std3__45__cpo4rendE - _ZN34_INTERNAL_3ec3fa15_4_k_cu_ee32e1cf6thrust24THRUST_300001_SM_1000_NS12placeholders2_8E)
_ZN34_INTERNAL_3ec3fa15_4_k_cu_ee32e1cf6thrust24THRUST_300001_SM_1000_NS12placeholders2_8E:
	.zero		1
	.type		_ZN34_INTERNAL_3ec3fa15_4_k_cu_ee32e1cf4cuda3std3__45__cpo4rendE,@object
	.size		_ZN34_INTERNAL_3ec3fa15_4_k_cu_ee32e1cf4cuda3std3__45__cpo4rendE,(_ZN34_INTERNAL_3ec3fa15_4_k_cu_ee32e1cf4cuda3std6ranges3__45__cpo9iter_swapE - _ZN34_INTERNAL_3ec3fa15_4_k_cu_ee32e1cf4cuda3std3__45__cpo4rendE)
_ZN34_INTERNAL_3ec3fa15_4_k_cu_ee32e1cf4cuda3std3__45__cpo4rendE:
	.zero		1
	.type		_ZN34_INTERNAL_3ec3fa15_4_k_cu_ee32e1cf4cuda3std6ranges3__45__cpo9iter_swapE,@object
	.size		_ZN34_INTERNAL_3ec3fa15_4_k_cu_ee32e1cf4cuda3std6ranges3__45__cpo9iter_swapE,(_ZN34_INTERNAL_3ec3fa15_4_k_cu_ee32e1cf4cuda3std3__48unexpectE - _ZN34_INTERNAL_3ec3fa15_4_k_cu_ee32e1cf4cuda3std6ranges3__45__cpo9iter_swapE)
_ZN34_INTERNAL_3ec3fa15_4_k_cu_ee32e1cf4cuda3std6ranges3__45__cpo9iter_swapE:
	.zero		1
	.type		_ZN34_INTERNAL_3ec3fa15_4_k_cu_ee32e1cf4cuda3std3__48unexpectE,@object
	.size		_ZN34_INTERNAL_3ec3fa15_4_k_cu_ee32e1cf4cuda3std3__48unexpectE,(_ZN34_INTERNAL_3ec3fa15_4_k_cu_ee32e1cf6thrust24THRUST_300001_SM_1000_NS6system6detail10sequential3seqE - _ZN34_INTERNAL_3ec3fa15_4_k_cu_ee32e1cf4cuda3std3__48unexpectE)
_ZN34_INTERNAL_3ec3fa15_4_k_cu_ee32e1cf4cuda3std3__48unexpectE:
	.zero		1
	.type		_ZN34_INTERNAL_3ec3fa15_4_k_cu_ee32e1cf6thrust24THRUST_300001_SM_1000_NS6system6detail10sequential3seqE,@object
	.size		_ZN34_INTERNAL_3ec3fa15_4_k_cu_ee32e1cf6thrust24THRUST_300001_SM_1000_NS6system6detail10sequential3seqE,(.L_29 - _ZN34_INTERNAL_3ec3fa15_4_k_cu_ee32e1cf6thrust24THRUST_300001_SM_1000_NS6system6detail10sequential3seqE)
_ZN34_INTERNAL_3ec3fa15_4_k_cu_ee32e1cf6thrust24THRUST_300001_SM_1000_NS6system6detail10sequential3seqE:
	.zero		1
.L_29:


//--------------------- .nv.shared._ZN3cub18CUB_300001_SM_10006detail6reduce18DeviceReduceKernelINS2_10policy_hubIfjN4cuda3std3__44plusIvEEE10Policy1000EPfjS9_fNS7_10__identityEEEvT0_PT3_T1_NS0_13GridEvenShareISH_EET2_T4_ --------------------------
	.section	.nv.shared._ZN3cub18CUB_300001_SM_10006detail6reduce18DeviceReduceKernelINS2_10policy_hubIfjN4cuda3std3__44plusIvEEE10Policy1000EPfjS9_fNS7_10__identityEEEvT0_PT3_T1_NS0_13GridEvenShareISH_EET2_T4_,"aw",@nobits
	.sectionflags	@""
	.align	4
.nv.shared._ZN3cub18CUB_300001_SM_10006detail6reduce18DeviceReduceKernelINS2_10policy_hubIfjN4cuda3std3__44plusIvEEE10Policy1000EPfjS9_fNS7_10__identityEEEvT0_PT3_T1_NS0_13GridEvenShareISH_EET2_T4_:
	.zero		1108


//--------------------- .nv.shared._ZN3cub18CUB_300001_SM_10006detail6reduce28DeviceReduceSingleTileKernelINS2_10policy_hubIfjN4cuda3std3__44plusIvEEE10Policy1000EPfSC_jS9_ffNS7_10__identityEEEvT0_T1_T2_T3_T4_T6_ --------------------------
	.section	.nv.shared._ZN3cub18CUB_300001_SM_10006detail6reduce28DeviceReduceSingleTileKernelINS2_10policy_hubIfjN4cuda3std3__44plusIvEEE10Policy1000EPfSC_jS9_ffNS7_10__identityEEEvT0_T1_T2_T3_T4_T6_,"aw",@nobits
	.sectionflags	@""
	.align	4
.nv.shared._ZN3cub18CUB_300001_SM_10006detail6reduce28DeviceReduceSingleTileKernelINS2_10policy_hubIfjN4cuda3std3__44plusIvEEE10Policy1000EPfSC_jS9_ffNS7_10__identityEEEvT0_T1_T2_T3_T4_T6_:
	.zero		1108


//--------------------- .nv.constant0._ZN3cub18CUB_300001_SM_10006detail6reduce28DeviceReduceSingleTileKernelINS2_10policy_hubIfjN4cuda3std3__44plusIvEEE10Policy1000EPfSC_iS9_ffNS7_10__identityEEEvT0_T1_T2_T3_T4_T6_ --------------------------
	.section	.nv.constant0._ZN3cub18CUB_300001_SM_10006detail6reduce28DeviceReduceSingleTileKernelINS2_10policy_hubIfjN4cuda3std3__44plusIvEEE10Policy1000EPfSC_iS9_ffNS7_10__identityEEEvT0_T1_T2_T3_T4_T6_,"a",@progbits
	.sectionflags	@""
	.align	4
.nv.constant0._ZN3cub18CUB_300001_SM_10006detail6reduce28DeviceReduceSingleTileKernelINS2_10policy_hubIfjN4cuda3std3__44plusIvEEE10Policy1000EPfSC_iS9_ffNS7_10__identityEEEvT0_T1_T2_T3_T4_T6_:
	.zero		925


//--------------------- .nv.constant0._ZN3cub18CUB_300001_SM_10006detail6reduce18DeviceReduceKernelINS2_10policy_hubIfjN4cuda3std3__44plusIvEEE10Policy1000EPfjS9_fNS7_10__identityEEEvT0_PT3_T1_NS0_13GridEvenShareISH_EET2_T4_ --------------------------
	.section	.nv.constant0._ZN3cub18CUB_300001_SM_10006detail6reduce18DeviceReduceKernelINS2_10policy_hubIfjN4cuda3std3__44plusIvEEE10Policy1000EPfjS9_fNS7_10__identityEEEvT0_PT3_T1_NS0_13GridEvenShareISH_EET2_T4_,"a",@progbits
	.sectionflags	@""
	.align	4
.nv.constant0._ZN3cub18CUB_300001_SM_10006detail6reduce18DeviceReduceKernelINS2_10policy_hubIfjN4cuda3std3__44plusIvEEE10Policy1000EPfjS9_fNS7_10__identityEEEvT0_PT3_T1_NS0_13GridEvenShareISH_EET2_T4_:
	.zero		958


//--------------------- .nv.constant0._ZN3cub18CUB_300001_SM_10006detail6reduce28DeviceReduceSingleTileKernelINS2_10policy_hubIfjN4cuda3std3__44plusIvEEE10Policy1000EPfSC_jS9_ffNS7_10__identityEEEvT0_T1_T2_T3_T4_T6_ --------------------------
	.section	.nv.constant0._ZN3cub18CUB_300001_SM_10006detail6reduce28DeviceReduceSingleTileKernelINS2_10policy_hubIfjN4cuda3std3__44plusIvEEE10Policy1000EPfSC_jS9_ffNS7_10__identityEEEvT0_T1_T2_T3_T4_T6_,"a",@progbits
	.sectionflags	@""
	.align	4
.nv.constant0._ZN3cub18CUB_300001_SM_10006detail6reduce28DeviceReduceSingleTileKernelINS2_10policy_hubIfjN4cuda3std3__44plusIvEEE10Policy1000EPfSC_jS9_ffNS7_10__identityEEEvT0_T1_T2_T3_T4_T6_:
	.zero		925


//--------------------- .nv.constant0._ZN3cub18CUB_300001_SM_10006detail11EmptyKernelIvEEvv --------------------------
	.section	.nv.constant0._ZN3cub18CUB_300001_SM_10006detail11EmptyKernelIvEEvv,"a",@progbits
	.sectionflags	@""
	.align	4
.nv.constant0._ZN3cub18CUB_300001_SM_10006detail11EmptyKernelIvEEvv:
	.zero		896


//--------------------- .nv.constant0._Z14elmt_wise_multPfS_S_ --------------------------
	.section	.nv.constant0._Z14elmt_wise_multPfS_S_,"a",@progbits
	.sectionflags	@""
	.align	4
.nv.constant0._Z14elmt_wise_multPfS_S_:
	.zero		920


//--------------------- SYMBOLS --------------------------

	.type		.nv.reservedSmem.offset0,@object
	.size		.nv.reservedSmem.offset0,0x4
	.type		.nv.reservedSmem.cap,@object
	.size		.nv.reservedSmem.cap,0x4
